	.target	sm_90a

	.elftype	@"ET_EXEC"


//--------------------- .note.nv.tkinfo           --------------------------
	.section	.note.nv.tkinfo,"",@"SHT_NOTE"
	.sectionflags	@"SHF_NOTE_NV_TKINFO"
	.tkinfo
        /*0018*/ 	.word	0x00000002
        /*0030*/ 	.string	""
        /*0030*/ 	.string	"ptxas"
        /*0030*/ 	.string	"Cuda compilation tools, release 13.0, V13.0.88"
        /*0030*/ 	.string	"Build cuda_13.0.r13.0/compiler.36424714_0"
        /*0030*/ 	.string	"-arch sm_90a -m 64 "



//--------------------- .note.nv.cuinfo           --------------------------
	.section	.note.nv.cuinfo,"",@"SHT_NOTE"
	.sectionflags	@"SHF_NOTE_NV_CUINFO"
        /*0018*/ 	.short	0x0002
        /*001a*/ 	.short	0x005a
        /*001c*/ 	.short	0x0082
	.zero		2


//--------------------- .nv.info                  --------------------------
	.section	.nv.info,"",@"SHT_CUDA_INFO"
	.align	4


	//----- nvinfo : EIATTR_REGCOUNT
	.align		4
        /*0000*/ 	.byte	0x04, 0x2f
        /*0002*/ 	.short	(.L_15 - .L_14)
	.align		4
.L_14:
        /*0004*/ 	.word	index@(_ZN7cutlass13device_kernelINS_4gemm6kernel13GemmUniversalIN4cute5tupleIJiiiiEEENS1_10collective13CollectiveMmaINS1_34MainloopSm90TmaGmmaWarpSpecializedILi9ENS5_IJNS4_1CILi1EEENSA_ILi4EEESB_EEENS1_35KernelTmaWarpSpecializedCooperativeEEENS5_IJNSA_ILi256EEENSA_ILi128EEENSA_ILi32EEEEEENS_6half_tENS5_IJlSB_lEEESK_SL_NS4_8TiledMMAINS4_8MMA_AtomIJNS4_4SM904GMMA26MMA_64x128x16_F32F16F16_SSILNSP_5MajorE0ELSR_0ELNSP_7ScaleInE1ELSS_1EEEEEENS4_6LayoutINS5_IJNSA_ILi2EEESB_SB_EEENS5_IJSB_NSA_ILi0EEESY_EEEEENS5_IJNS4_10UnderscoreES11_S11_EEEEENS4_23SM90_TMA_LOAD_MULTICASTENS4_14ComposedLayoutINS4_7SwizzleILi2ELi4ELi3EEENS4_18smem_ptr_flag_bitsILi16EEENSV_INS5_IJNSA_ILi8EEESI_EEENS5_IJSI_SB_EEEEEEEvNS4_8identityENS4_13SM90_TMA_LOADES1E_vS1F_EENS_8epilogue10collective6detail29Sm90TmaWarpSpecializedAdapterINS1J_15DefaultEpilogueISK_SL_SL_NS1I_6thread17LinearCombinationISK_Li1EffLNS1N_9ScaleType4KindE0ELNS_15FloatRoundStyleE2ESK_EENS1_15EpilogueDefaultEEEEEvvEEEEvNT_6ParamsE)
        /*0008*/ 	.word	0x000000a8


	//----- nvinfo : EIATTR_FRAME_SIZE
	.align		4
.L_15:
        /*000c*/ 	.byte	0x04, 0x11
        /*000e*/ 	.short	(.L_17 - .L_16)
	.align		4
.L_16:
        /*0010*/ 	.word	index@(_ZN7cutlass13device_kernelINS_4gemm6kernel13GemmUniversalIN4cute5tupleIJiiiiEEENS1_10collective13CollectiveMmaINS1_34MainloopSm90TmaGmmaWarpSpecializedILi9ENS5_IJNS4_1CILi1EEENSA_ILi4EEESB_EEENS1_35KernelTmaWarpSpecializedCooperativeEEENS5_IJNSA_ILi256EEENSA_ILi128EEENSA_ILi32EEEEEENS_6half_tENS5_IJlSB_lEEESK_SL_NS4_8TiledMMAINS4_8MMA_AtomIJNS4_4SM904GMMA26MMA_64x128x16_F32F16F16_SSILNSP_5MajorE0ELSR_0ELNSP_7ScaleInE1ELSS_1EEEEEENS4_6LayoutINS5_IJNSA_ILi2EEESB_SB_EEENS5_IJSB_NSA_ILi0EEESY_EEEEENS5_IJNS4_10UnderscoreES11_S11_EEEEENS4_23SM90_TMA_LOAD_MULTICASTENS4_14ComposedLayoutINS4_7SwizzleILi2ELi4ELi3EEENS4_18smem_ptr_flag_bitsILi16EEENSV_INS5_IJNSA_ILi8EEESI_EEENS5_IJSI_SB_EEEEEEEvNS4_8identityENS4_13SM90_TMA_LOADES1E_vS1F_EENS_8epilogue10collective6detail29Sm90TmaWarpSpecializedAdapterINS1J_15DefaultEpilogueISK_SL_SL_NS1I_6thread17LinearCombinationISK_Li1EffLNS1N_9ScaleType4KindE0ELNS_15FloatRoundStyleE2ESK_EENS1_15EpilogueDefaultEEEEEvvEEEEvNT_6ParamsE)
        /*0014*/ 	.word	0x00000000


	//----- nvinfo : EIATTR_MIN_STACK_SIZE
	.align		4
.L_17:
        /*0018*/ 	.byte	0x04, 0x12
        /*001a*/ 	.short	(.L_19 - .L_18)
	.align		4
.L_18:
        /*001c*/ 	.word	index@(_ZN7cutlass13device_kernelINS_4gemm6kernel13GemmUniversalIN4cute5tupleIJiiiiEEENS1_10collective13CollectiveMmaINS1_34MainloopSm90TmaGmmaWarpSpecializedILi9ENS5_IJNS4_1CILi1EEENSA_ILi4EEESB_EEENS1_35KernelTmaWarpSpecializedCooperativeEEENS5_IJNSA_ILi256EEENSA_ILi128EEENSA_ILi32EEEEEENS_6half_tENS5_IJlSB_lEEESK_SL_NS4_8TiledMMAINS4_8MMA_AtomIJNS4_4SM904GMMA26MMA_64x128x16_F32F16F16_SSILNSP_5MajorE0ELSR_0ELNSP_7ScaleInE1ELSS_1EEEEEENS4_6LayoutINS5_IJNSA_ILi2EEESB_SB_EEENS5_IJSB_NSA_ILi0EEESY_EEEEENS5_IJNS4_10UnderscoreES11_S11_EEEEENS4_23SM90_TMA_LOAD_MULTICASTENS4_14ComposedLayoutINS4_7SwizzleILi2ELi4ELi3EEENS4_18smem_ptr_flag_bitsILi16EEENSV_INS5_IJNSA_ILi8EEESI_EEENS5_IJSI_SB_EEEEEEEvNS4_8identityENS4_13SM90_TMA_LOADES1E_vS1F_EENS_8epilogue10collective6detail29Sm90TmaWarpSpecializedAdapterINS1J_15DefaultEpilogueISK_SL_SL_NS1I_6thread17LinearCombinationISK_Li1EffLNS1N_9ScaleType4KindE0ELNS_15FloatRoundStyleE2ESK_EENS1_15EpilogueDefaultEEEEEvvEEEEvNT_6ParamsE)
        /*0020*/ 	.word	0x00000000
.L_19:


//--------------------- .nv.compat                --------------------------
	.section	.nv.compat,"",@"SHT_CUDA_COMPAT_INFO"
	.align	4
        /*0000*/ 	.byte	0x02, 0x09, 0x01, 0x00, 0x02, 0x02, 0x04, 0x00, 0x02, 0x05, 0x05, 0x00, 0x03, 0x07, 0x01, 0x01
        /*0010*/ 	.byte	0x02, 0x03, 0x01, 0x00, 0x02, 0x06, 0x01, 0x00, 0x04, 0x0b, 0x08, 0x00, 0x00, 0x00, 0x00, 0x00
        /*0020*/ 	.byte	0x00, 0x00, 0x00, 0x00


//--------------------- .nv.info._ZN7cutlass13device_kernelINS_4gemm6kernel13GemmUniversalIN4cute5tupleIJiiiiEEENS1_10collective13CollectiveMmaINS1_34MainloopSm90TmaGmmaWarpSpecializedILi9ENS5_IJNS4_1CILi1EEENSA_ILi4EEESB_EEENS1_35KernelTmaWarpSpecializedCooperativeEEENS5_IJNSA_ILi256EEENSA_ILi128EEENSA_ILi32EEEEEENS_6half_tENS5_IJlSB_lEEESK_SL_NS4_8TiledMMAINS4_8MMA_AtomIJNS4_4SM904GMMA26MMA_64x128x16_F32F16F16_SSILNSP_5MajorE0ELSR_0ELNSP_7ScaleInE1ELSS_1EEEEEENS4_6LayoutINS5_IJNSA_ILi2EEESB_SB_EEENS5_IJSB_NSA_ILi0EEESY_EEEEENS5_IJNS4_10UnderscoreES11_S11_EEEEENS4_23SM90_TMA_LOAD_MULTICASTENS4_14ComposedLayoutINS4_7SwizzleILi2ELi4ELi3EEENS4_18smem_ptr_flag_bitsILi16EEENSV_INS5_IJNSA_ILi8EEESI_EEENS5_IJSI_SB_EEEEEEEvNS4_8identityENS4_13SM90_TMA_LOADES1E_vS1F_EENS_8epilogue10collective6detail29Sm90TmaWarpSpecializedAdapterINS1J_15DefaultEpilogueISK_SL_SL_NS1I_6thread17LinearCombinationISK_Li1EffLNS1N_9ScaleType4KindE0ELNS_15FloatRoundStyleE2ESK_EENS1_15EpilogueDefaultEEEEEvvEEEEvNT_6ParamsE --------------------------
	.section	.nv.info._ZN7cutlass13device_kernelINS_4gemm6kernel13GemmUniversalIN4cute5tupleIJiiiiEEENS1_10collective13CollectiveMmaINS1_34MainloopSm90TmaGmmaWarpSpecializedILi9ENS5_IJNS4_1CILi1EEENSA_ILi4EEESB_EEENS1_35KernelTmaWarpSpecializedCooperativeEEENS5_IJNSA_ILi256EEENSA_ILi128EEENSA_ILi32EEEEEENS_6half_tENS5_IJlSB_lEEESK_SL_NS4_8TiledMMAINS4_8MMA_AtomIJNS4_4SM904GMMA26MMA_64x128x16_F32F16F16_SSILNSP_5MajorE0ELSR_0ELNSP_7ScaleInE1ELSS_1EEEEEENS4_6LayoutINS5_IJNSA_ILi2EEESB_SB_EEENS5_IJSB_NSA_ILi0EEESY_EEEEENS5_IJNS4_10UnderscoreES11_S11_EEEEENS4_23SM90_TMA_LOAD_MULTICASTENS4_14ComposedLayoutINS4_7SwizzleILi2ELi4ELi3EEENS4_18smem_ptr_flag_bitsILi16EEENSV_INS5_IJNSA_ILi8EEESI_EEENS5_IJSI_SB_EEEEEEEvNS4_8identityENS4_13SM90_TMA_LOADES1E_vS1F_EENS_8epilogue10collective6detail29Sm90TmaWarpSpecializedAdapterINS1J_15DefaultEpilogueISK_SL_SL_NS1I_6thread17LinearCombinationISK_Li1EffLNS1N_9ScaleType4KindE0ELNS_15FloatRoundStyleE2ESK_EENS1_15EpilogueDefaultEEEEEvvEEEEvNT_6ParamsE,"",@"SHT_CUDA_INFO"
	.sectionflags	@""
	.align	4


	//----- nvinfo : EIATTR_CUDA_API_VERSION
	.align		4
        /*0000*/ 	.byte	0x04, 0x37
        /*0002*/ 	.short	(.L_21 - .L_20)
.L_20:
        /*0004*/ 	.word	0x00000082


	//----- nvinfo : EIATTR_KPARAM_INFO
	.align		4
.L_21:
        /*0008*/ 	.byte	0x04, 0x17
        /*000a*/ 	.short	(.L_23 - .L_22)
.L_22:
        /*000c*/ 	.word	0x00000000
        /*0010*/ 	.short	0x0000
        /*0012*/ 	.short	0x0070
        /*0014*/ 	.byte	0x00, 0xf0, 0x01, 0x10


	//----- nvinfo : EIATTR_SPARSE_MMA_MASK
	.align		4
.L_23:
        /*0018*/ 	.byte	0x03, 0x50
        /*001a*/ 	.short	0x0000


	//----- nvinfo : EIATTR_MAXREG_COUNT
	.align		4
        /*001c*/ 	.byte	0x03, 0x1b
        /*001e*/ 	.short	0x00a8


	//----- nvinfo : EIATTR_NUM_BARRIERS
	.align		4
        /*0020*/ 	.byte	0x02, 0x4c
        /*0022*/ 	.byte	0x01
	.zero		1


	//----- nvinfo : EIATTR_EXTERNS
	.align		4
        /*0024*/ 	.byte	0x04, 0x0f
        /*0026*/ 	.short	(.L_25 - .L_24)


	//   ....[0]....
	.align		4
.L_24:
        /*0028*/ 	.word	index@(__assertfail)


	//----- nvinfo : EIATTR_MERCURY_ISA_VERSION
	.align		4
.L_25:
        /*002c*/ 	.byte	0x03, 0x5f
        /*002e*/ 	.short	0x0101


	//----- nvinfo : EIATTR_INT_WARP_WIDE_INSTR_OFFSETS
	.align		4
        /*0030*/ 	.byte	0x04, 0x31
        /*0032*/ 	.short	(.L_27 - .L_26)


	//   ....[0]....
.L_26:
        /*0034*/ 	.word	0x00000540


	//   ....[1]....
        /*0038*/ 	.word	0x00000560


	//   ....[2]....
        /*003c*/ 	.word	0x00000710


	//----- nvinfo : EIATTR_COOP_GROUP_MASK_REGIDS
	.align		4
.L_27:
        /*0040*/ 	.byte	0x04, 0x29
        /*0042*/ 	.short	(.L_29 - .L_28)


	//   ....[0]....
.L_28:
        /*0044*/ 	.word	0xffffffff


	//   ....[1]....
        /*0048*/ 	.word	0xffffffff


	//   ....[2]....
        /*004c*/ 	.word	0xffffffff


	//   ....[3]....
        /*0050*/ 	.word	0xffffffff


	//   ....[4]....
        /*0054*/ 	.word	0xffffffff


	//   ....[5]....
        /*0058*/ 	.word	0xffffffff


	//----- nvinfo : EIATTR_COOP_GROUP_INSTR_OFFSETS
	.align		4
.L_29:
        /*005c*/ 	.byte	0x04, 0x28
        /*005e*/ 	.short	(.L_31 - .L_30)


	//   ....[0]....
.L_30:
        /*0060*/ 	.word	0x00000060


	//   ....[1]....
        /*0064*/ 	.word	0x00000070


	//   ....[2]....
        /*0068*/ 	.word	0x00000130


	//   ....[3]....
        /*006c*/ 	.word	0x00000390


	//   ....[4]....
        /*0070*/ 	.word	0x00000850


	//   ....[5]....
        /*0074*/ 	.word	0x000012a0


	//----- nvinfo : EIATTR_REG_RECONFIG
	.align		4
.L_31:
        /*0078*/ 	.byte	0x01, 0x54
	.zero		2


	//----- nvinfo : EIATTR_SYSCALL_OFFSETS
	.align		4
        /*007c*/ 	.byte	0x04, 0x46
        /*007e*/ 	.short	(.L_33 - .L_32)


	//   ....[0]....
.L_32:
        /*0080*/ 	.word	0x00001460


	//----- nvinfo : EIATTR_MBARRIER_INSTR_OFFSETS
	.align		4
.L_33:
        /*0084*/ 	.byte	0x04, 0x39
        /*0086*/ 	.short	(.L_35 - .L_34)


	//   ....[0]....
.L_34:
        /*0088*/ 	.word	0x00000250
        /*008c*/ 	.word	0x000000ff
        /*0090*/ 	.word	0x00000000
        /*0094*/ 	.short	0x0100
        /*0096*/ 	.byte	0x08
	.zero		1


	//   ....[1]....
        /*0098*/ 	.word	0x00000260
        /*009c*/ 	.word	0x000000ff
        /*00a0*/ 	.word	0x00000048
        /*00a4*/ 	.short	0x0100
        /*00a6*/ 	.byte	0x08
	.zero		1


	//   ....[2]....
        /*00a8*/ 	.word	0x00000270
        /*00ac*/ 	.word	0x000000ff
        /*00b0*/ 	.word	0x00000008
        /*00b4*/ 	.short	0x0100
        /*00b6*/ 	.byte	0x08
	.zero		1


	//   ....[3]....
        /*00b8*/ 	.word	0x00000280
        /*00bc*/ 	.word	0x000000ff
        /*00c0*/ 	.word	0x00000050
        /*00c4*/ 	.short	0x0100
        /*00c6*/ 	.byte	0x08
	.zero		1


	//   ....[4]....
        /*00c8*/ 	.word	0x00000290
        /*00cc*/ 	.word	0x000000ff
        /*00d0*/ 	.word	0x00000010
        /*00d4*/ 	.short	0x0100
        /*00d6*/ 	.byte	0x08
	.zero		1


	//   ....[5]....
        /*00d8*/ 	.word	0x000002a0
        /*00dc*/ 	.word	0x000000ff
        /*00e0*/ 	.word	0x00000058
        /*00e4*/ 	.short	0x0100
        /*00e6*/ 	.byte	0x08
	.zero		1


	//   ....[6]....
        /*00e8*/ 	.word	0x000002b0
        /*00ec*/ 	.word	0x000000ff
        /*00f0*/ 	.word	0x00000018
        /*00f4*/ 	.short	0x0100
        /*00f6*/ 	.byte	0x08
	.zero		1


	//   ....[7]....
        /*00f8*/ 	.word	0x000002c0
        /*00fc*/ 	.word	0x000000ff
        /*0100*/ 	.word	0x00000060
        /*0104*/ 	.short	0x0100
        /*0106*/ 	.byte	0x08
	.zero		1


	//   ....[8]....
        /*0108*/ 	.word	0x000002d0
        /*010c*/ 	.word	0x000000ff
        /*0110*/ 	.word	0x00000020
        /*0114*/ 	.short	0x0100
        /*0116*/ 	.byte	0x08
	.zero		1


	//   ....[9]....
        /*0118*/ 	.word	0x000002e0
        /*011c*/ 	.word	0x000000ff
        /*0120*/ 	.word	0x00000068
        /*0124*/ 	.short	0x0100
        /*0126*/ 	.byte	0x08
	.zero		1


	//   ....[10]....
        /*0128*/ 	.word	0x000002f0
        /*012c*/ 	.word	0x000000ff
        /*0130*/ 	.word	0x00000028
        /*0134*/ 	.short	0x0100
        /*0136*/ 	.byte	0x08
	.zero		1


	//   ....[11]....
        /*0138*/ 	.word	0x00000300
        /*013c*/ 	.word	0x000000ff
        /*0140*/ 	.word	0x00000070
        /*0144*/ 	.short	0x0100
        /*0146*/ 	.byte	0x08
	.zero		1


	//   ....[12]....
        /*0148*/ 	.word	0x00000310
        /*014c*/ 	.word	0x000000ff
        /*0150*/ 	.word	0x00000030
        /*0154*/ 	.short	0x0100
        /*0156*/ 	.byte	0x08
	.zero		1


	//   ....[13]....
        /*0158*/ 	.word	0x00000320
        /*015c*/ 	.word	0x000000ff
        /*0160*/ 	.word	0x00000078
        /*0164*/ 	.short	0x0100
        /*0166*/ 	.byte	0x08
	.zero		1


	//   ....[14]....
        /*0168*/ 	.word	0x00000330
        /*016c*/ 	.word	0x000000ff
        /*0170*/ 	.word	0x00000038
        /*0174*/ 	.short	0x0100
        /*0176*/ 	.byte	0x08
	.zero		1


	//   ....[15]....
        /*0178*/ 	.word	0x00000340
        /*017c*/ 	.word	0x000000ff
        /*0180*/ 	.word	0x00000080
        /*0184*/ 	.short	0x0100
        /*0186*/ 	.byte	0x08
	.zero		1


	//   ....[16]....
        /*0188*/ 	.word	0x00000350
        /*018c*/ 	.word	0x000000ff
        /*0190*/ 	.word	0x00000040
        /*0194*/ 	.short	0x0100
        /*0196*/ 	.byte	0x08
	.zero		1


	//   ....[17]....
        /*0198*/ 	.word	0x00000360
        /*019c*/ 	.word	0x000000ff
        /*01a0*/ 	.word	0x00000088
        /*01a4*/ 	.short	0x0100
        /*01a6*/ 	.byte	0x08
	.zero		1


	//   ....[18]....
        /*01a8*/ 	.word	0x00000790
        /*01ac*/ 	.word	0x000000ff
        /*01b0*/ 	.word	0x000000a0
        /*01b4*/ 	.short	0x0100
        /*01b6*/ 	.byte	0x06
	.zero		1


	//   ....[19]....
        /*01b8*/ 	.word	0x00000800
        /*01bc*/ 	.word	0x000000ff
        /*01c0*/ 	.word	0x000000a8
        /*01c4*/ 	.short	0x0100
        /*01c6*/ 	.byte	0x06
	.zero		1


	//   ....[20]....
        /*01c8*/ 	.word	0x00001520
        /*01cc*/ 	.word	0x00000003
        /*01d0*/ 	.word	0x00000000
        /*01d4*/ 	.short	0x010a
        /*01d6*/ 	.byte	0x3f
	.zero		1


	//   ....[21]....
        /*01d8*/ 	.word	0x00001560
        /*01dc*/ 	.word	0x00000003
        /*01e0*/ 	.word	0x00000000
        /*01e4*/ 	.short	0x010a
        /*01e6*/ 	.byte	0x3f
	.zero		1


	//   ....[22]....
        /*01e8*/ 	.word	0x000018f0
        /*01ec*/ 	.word	0x00000005
        /*01f0*/ 	.word	0x00000000
        /*01f4*/ 	.short	0x010a
        /*01f6*/ 	.byte	0x3f
	.zero		1


	//   ....[23]....
        /*01f8*/ 	.word	0x00001930
        /*01fc*/ 	.word	0x00000005
        /*0200*/ 	.word	0x00000000
        /*0204*/ 	.short	0x010a
        /*0206*/ 	.byte	0x3f
	.zero		1


	//   ....[24]....
        /*0208*/ 	.word	0x00001b50
        /*020c*/ 	.word	0x00000005
        /*0210*/ 	.word	0x00000000
        /*0214*/ 	.short	0x0101
        /*0216*/ 	.byte	0x3f
	.zero		1


	//   ....[25]....
        /*0218*/ 	.word	0x00001d70
        /*021c*/ 	.word	0x00000003
        /*0220*/ 	.word	0x00000000
        /*0224*/ 	.short	0x0101
        /*0226*/ 	.byte	0x3f
	.zero		1


	//   ....[26]....
        /*0228*/ 	.word	0x0000b5b0
        /*022c*/ 	.word	0x00000016
        /*0230*/ 	.word	0x00000048
        /*0234*/ 	.short	0x010a
        /*0236*/ 	.byte	0x3f
	.zero		1


	//   ....[27]....
        /*0238*/ 	.word	0x0000b910
        /*023c*/ 	.word	0x00000003
        /*0240*/ 	.word	0x000000a8
        /*0244*/ 	.short	0x0101
        /*0246*/ 	.byte	0x3f
	.zero		1


	//   ....[28]....
        /*0248*/ 	.word	0x0000c060
        /*024c*/ 	.word	0x00000007
        /*0250*/ 	.word	0x00000000
        /*0254*/ 	.short	0x010a
        /*0256*/ 	.byte	0x3f
	.zero		1


	//   ....[29]....
        /*0258*/ 	.word	0x0000c0e0
        /*025c*/ 	.word	0x00000008
        /*0260*/ 	.word	0x00000000
        /*0264*/ 	.short	0x010a
        /*0266*/ 	.byte	0x3f
	.zero		1


	//   ....[30]....
        /*0268*/ 	.word	0x0000c170
        /*026c*/ 	.word	0x00000009
        /*0270*/ 	.word	0x00000000
        /*0274*/ 	.short	0x010a
        /*0276*/ 	.byte	0x3f
	.zero		1


	//   ....[31]....
        /*0278*/ 	.word	0x0000c200
        /*027c*/ 	.word	0x00000008
        /*0280*/ 	.word	0x00000000
        /*0284*/ 	.short	0x010a
        /*0286*/ 	.byte	0x3f
	.zero		1


	//   ....[32]....
        /*0288*/ 	.word	0x0000c290
        /*028c*/ 	.word	0x00000009
        /*0290*/ 	.word	0x00000000
        /*0294*/ 	.short	0x010a
        /*0296*/ 	.byte	0x3f
	.zero		1


	//   ....[33]....
        /*0298*/ 	.word	0x0000c320
        /*029c*/ 	.word	0x00000008
        /*02a0*/ 	.word	0x00000000
        /*02a4*/ 	.short	0x010a
        /*02a6*/ 	.byte	0x3f
	.zero		1


	//   ....[34]....
        /*02a8*/ 	.word	0x0000c3b0
        /*02ac*/ 	.word	0x00000009
        /*02b0*/ 	.word	0x00000000
        /*02b4*/ 	.short	0x010a
        /*02b6*/ 	.byte	0x3f
	.zero		1


	//   ....[35]....
        /*02b8*/ 	.word	0x0000c440
        /*02bc*/ 	.word	0x00000006
        /*02c0*/ 	.word	0x00000000
        /*02c4*/ 	.short	0x010a
        /*02c6*/ 	.byte	0x3f
	.zero		1


	//   ....[36]....
        /*02c8*/ 	.word	0x0000c4d0
        /*02cc*/ 	.word	0x00000003
        /*02d0*/ 	.word	0x00000000
        /*02d4*/ 	.short	0x010a
        /*02d6*/ 	.byte	0x3f
	.zero		1


	//   ....[37]....
        /*02d8*/ 	.word	0x0000c530
        /*02dc*/ 	.word	0x00000003
        /*02e0*/ 	.word	0x00000000
        /*02e4*/ 	.short	0x010a
        /*02e6*/ 	.byte	0x3f
	.zero		1


	//   ....[38]....
        /*02e8*/ 	.word	0x0000c580
        /*02ec*/ 	.word	0x00000005
        /*02f0*/ 	.word	0x00000000
        /*02f4*/ 	.short	0x010a
        /*02f6*/ 	.byte	0x3f
	.zero		1


	//   ....[39]....
        /*02f8*/ 	.word	0x0000c650
        /*02fc*/ 	.word	0x00000016
        /*0300*/ 	.word	0x00000048
        /*0304*/ 	.short	0x010a
        /*0306*/ 	.byte	0x3f
	.zero		1


	//   ....[40]....
        /*0308*/ 	.word	0x0000c720
        /*030c*/ 	.word	0x00000007
        /*0310*/ 	.word	0x00000000
        /*0314*/ 	.short	0x010a
        /*0316*/ 	.byte	0x3f
	.zero		1


	//   ....[41]....
        /*0318*/ 	.word	0x0000c770
        /*031c*/ 	.word	0x00000008
        /*0320*/ 	.word	0x00000000
        /*0324*/ 	.short	0x010a
        /*0326*/ 	.byte	0x3f
	.zero		1


	//   ....[42]....
        /*0328*/ 	.word	0x0000c7c0
        /*032c*/ 	.word	0x00000009
        /*0330*/ 	.word	0x00000000
        /*0334*/ 	.short	0x010a
        /*0336*/ 	.byte	0x3f
	.zero		1


	//   ....[43]....
        /*0338*/ 	.word	0x0000c810
        /*033c*/ 	.word	0x00000008
        /*0340*/ 	.word	0x00000000
        /*0344*/ 	.short	0x010a
        /*0346*/ 	.byte	0x3f
	.zero		1


	//   ....[44]....
        /*0348*/ 	.word	0x0000c860
        /*034c*/ 	.word	0x00000009
        /*0350*/ 	.word	0x00000000
        /*0354*/ 	.short	0x010a
        /*0356*/ 	.byte	0x3f
	.zero		1


	//   ....[45]....
        /*0358*/ 	.word	0x0000c8b0
        /*035c*/ 	.word	0x00000008
        /*0360*/ 	.word	0x00000000
        /*0364*/ 	.short	0x010a
        /*0366*/ 	.byte	0x3f
	.zero		1


	//   ....[46]....
        /*0368*/ 	.word	0x0000c900
        /*036c*/ 	.word	0x00000009
        /*0370*/ 	.word	0x00000000
        /*0374*/ 	.short	0x010a
        /*0376*/ 	.byte	0x3f
	.zero		1


	//   ....[47]....
        /*0378*/ 	.word	0x0000c950
        /*037c*/ 	.word	0x00000006
        /*0380*/ 	.word	0x00000000
        /*0384*/ 	.short	0x010a
        /*0386*/ 	.byte	0x3f
	.zero		1


	//----- nvinfo : EIATTR_NUM_MBARRIERS
	.align		4
.L_35:
        /*0388*/ 	.byte	0x03, 0x38
        /*038a*/ 	.short	0x0014


	//----- nvinfo : EIATTR_EXIT_INSTR_OFFSETS
	.align		4
        /*038c*/ 	.byte	0x04, 0x1c
        /*038e*/ 	.short	(.L_37 - .L_36)


	//   ....[0]....
.L_36:
        /*0390*/ 	.word	0x000009b0


	//   ....[1]....
        /*0394*/ 	.word	0x000011d0


	//   ....[2]....
        /*0398*/ 	.word	0x0000acd0


	//   ....[3]....
        /*039c*/ 	.word	0x0000b230


	//   ....[4]....
        /*03a0*/ 	.word	0x0000c520


	//----- nvinfo : EIATTR_MAX_THREADS
	.align		4
.L_37:
        /*03a4*/ 	.byte	0x04, 0x05
        /*03a6*/ 	.short	(.L_39 - .L_38)
.L_38:
        /*03a8*/ 	.word	0x00000180
        /*03ac*/ 	.word	0x00000001
        /*03b0*/ 	.word	0x00000001


	//----- nvinfo : EIATTR_CRS_STACK_SIZE
	.align		4
.L_39:
        /*03b4*/ 	.byte	0x04, 0x1e
        /*03b6*/ 	.short	(.L_41 - .L_40)
.L_40:
        /*03b8*/ 	.word	0x00000000


	//----- nvinfo : EIATTR_CBANK_PARAM_SIZE
	.align		4
.L_41:
        /*03bc*/ 	.byte	0x03, 0x19
        /*03be*/ 	.short	0x0470


	//----- nvinfo : EIATTR_PARAM_CBANK
	.align		4
        /*03c0*/ 	.byte	0x04, 0x0a
        /*03c2*/ 	.short	(.L_43 - .L_42)
	.align		4
.L_42:
        /*03c4*/ 	.word	index@(.nv.constant0._ZN7cutlass13device_kernelINS_4gemm6kernel13GemmUniversalIN4cute5tupleIJiiiiEEENS1_10collective13CollectiveMmaINS1_34MainloopSm90TmaGmmaWarpSpecializedILi9ENS5_IJNS4_1CILi1EEENSA_ILi4EEESB_EEENS1_35KernelTmaWarpSpecializedCooperativeEEENS5_IJNSA_ILi256EEENSA_ILi128EEENSA_ILi32EEEEEENS_6half_tENS5_IJlSB_lEEESK_SL_NS4_8TiledMMAINS4_8MMA_AtomIJNS4_4SM904GMMA26MMA_64x128x16_F32F16F16_SSILNSP_5MajorE0ELSR_0ELNSP_7ScaleInE1ELSS_1EEEEEENS4_6LayoutINS5_IJNSA_ILi2EEESB_SB_EEENS5_IJSB_NSA_ILi0EEESY_EEEEENS5_IJNS4_10UnderscoreES11_S11_EEEEENS4_23SM90_TMA_LOAD_MULTICASTENS4_14ComposedLayoutINS4_7SwizzleILi2ELi4ELi3EEENS4_18smem_ptr_flag_bitsILi16EEENSV_INS5_IJNSA_ILi8EEESI_EEENS5_IJSI_SB_EEEEEEEvNS4_8identityENS4_13SM90_TMA_LOADES1E_vS1F_EENS_8epilogue10collective6detail29Sm90TmaWarpSpecializedAdapterINS1J_15DefaultEpilogueISK_SL_SL_NS1I_6thread17LinearCombinationISK_Li1EffLNS1N_9ScaleType4KindE0ELNS_15FloatRoundStyleE2ESK_EENS1_15EpilogueDefaultEEEEEvvEEEEvNT_6ParamsE)
        /*03c8*/ 	.short	0x0210
        /*03ca*/ 	.short	0x0470


	//----- nvinfo : EIATTR_SW_WAR
	.align		4
.L_43:
        /*03cc*/ 	.byte	0x04, 0x36
        /*03ce*/ 	.short	(.L_45 - .L_44)
.L_44:
        /*03d0*/ 	.word	0x00000008
.L_45:


//--------------------- .nv.callgraph             --------------------------
	.section	.nv.callgraph,"",@"SHT_CUDA_CALLGRAPH"
	.align	4
	.sectionentsize	8
	.align		4
        /*0000*/ 	.word	0x00000000
	.align		4
        /*0004*/ 	.word	0xffffffff
	.align		4
        /*0008*/ 	.word	index@(_ZN7cutlass13device_kernelINS_4gemm6kernel13GemmUniversalIN4cute5tupleIJiiiiEEENS1_10collective13CollectiveMmaINS1_34MainloopSm90TmaGmmaWarpSpecializedILi9ENS5_IJNS4_1CILi1EEENSA_ILi4EEESB_EEENS1_35KernelTmaWarpSpecializedCooperativeEEENS5_IJNSA_ILi256EEENSA_ILi128EEENSA_ILi32EEEEEENS_6half_tENS5_IJlSB_lEEESK_SL_NS4_8TiledMMAINS4_8MMA_AtomIJNS4_4SM904GMMA26MMA_64x128x16_F32F16F16_SSILNSP_5MajorE0ELSR_0ELNSP_7ScaleInE1ELSS_1EEEEEENS4_6LayoutINS5_IJNSA_ILi2EEESB_SB_EEENS5_IJSB_NSA_ILi0EEESY_EEEEENS5_IJNS4_10UnderscoreES11_S11_EEEEENS4_23SM90_TMA_LOAD_MULTICASTENS4_14ComposedLayoutINS4_7SwizzleILi2ELi4ELi3EEENS4_18smem_ptr_flag_bitsILi16EEENSV_INS5_IJNSA_ILi8EEESI_EEENS5_IJSI_SB_EEEEEEEvNS4_8identityENS4_13SM90_TMA_LOADES1E_vS1F_EENS_8epilogue10collective6detail29Sm90TmaWarpSpecializedAdapterINS1J_15DefaultEpilogueISK_SL_SL_NS1I_6thread17LinearCombinationISK_Li1EffLNS1N_9ScaleType4KindE0ELNS_15FloatRoundStyleE2ESK_EENS1_15EpilogueDefaultEEEEEvvEEEEvNT_6ParamsE)
	.align		4
        /*000c*/ 	.word	index@(__assertfail)
	.align		4
        /*0010*/ 	.word	0x00000000
	.align		4
        /*0014*/ 	.word	0xfffffffe
	.align		4
        /*0018*/ 	.word	0x00000000
	.align		4
        /*001c*/ 	.word	0xfffffffd
	.align		4
        /*0020*/ 	.word	0x00000000
	.align		4
        /*0024*/ 	.word	0xfffffffc


//--------------------- .nv.constant4             --------------------------
	.section	.nv.constant4,"a",@progbits
	.align	8
	.align		8
.nv.constant4:
        /*0000*/ 	.dword	__assertfail
	.align		8
        /*0008*/ 	.dword	__unnamed_1
	.align		8
        /*0010*/ 	.dword	_ZN40_INTERNAL_df6712cb_4_k_cu_485e5162_174354cuda3std3__45__cpo5beginE
	.align		8
        /*0018*/ 	.dword	_ZN40_INTERNAL_df6712cb_4_k_cu_485e5162_174354cuda3std3__45__cpo3endE
	.align		8
        /*0020*/ 	.dword	_ZN40_INTERNAL_df6712cb_4_k_cu_485e5162_174354cuda3std3__45__cpo6cbeginE
	.align		8
        /*0028*/ 	.dword	_ZN40_INTERNAL_df6712cb_4_k_cu_485e5162_174354cuda3std3__45__cpo4cendE
	.align		8
        /*0030*/ 	.dword	_ZN40_INTERNAL_df6712cb_4_k_cu_485e5162_174354cuda3std3__442_GLOBAL__N__df6712cb_4_k_cu_485e5162_174356ignoreE
	.align		8
        /*0038*/ 	.dword	_ZN40_INTERNAL_df6712cb_4_k_cu_485e5162_174354cuda3std3__419piecewise_constructE
	.align		8
        /*0040*/ 	.dword	_ZN40_INTERNAL_df6712cb_4_k_cu_485e5162_174354cuda3std3__48in_placeE
	.align		8
        /*0048*/ 	.dword	_ZN40_INTERNAL_df6712cb_4_k_cu_485e5162_174354cuda3std6ranges3__45__cpo4swapE
	.align		8
        /*0050*/ 	.dword	_ZN40_INTERNAL_df6712cb_4_k_cu_485e5162_174354cuda3std6ranges3__45__cpo9iter_moveE
	.align		8
        /*0058*/ 	.dword	_ZN40_INTERNAL_df6712cb_4_k_cu_485e5162_174354cute7productE
	.align		8
        /*0060*/ 	.dword	_ZN40_INTERNAL_df6712cb_4_k_cu_485e5162_174354cute1_E
	.align		8
        /*0068*/ 	.dword	$str$22
	.align		8
        /*0070*/ 	.dword	$str$23


//--------------------- .text._ZN7cutlass13device_kernelINS_4gemm6kernel13GemmUniversalIN4cute5tupleIJiiiiEEENS1_10collective13CollectiveMmaINS1_34MainloopSm90TmaGmmaWarpSpecializedILi9ENS5_IJNS4_1CILi1EEENSA_ILi4EEESB_EEENS1_35KernelTmaWarpSpecializedCooperativeEEENS5_IJNSA_ILi256EEENSA_ILi128EEENSA_ILi32EEEEEENS_6half_tENS5_IJlSB_lEEESK_SL_NS4_8TiledMMAINS4_8MMA_AtomIJNS4_4SM904GMMA26MMA_64x128x16_F32F16F16_SSILNSP_5MajorE0ELSR_0ELNSP_7ScaleInE1ELSS_1EEEEEENS4_6LayoutINS5_IJNSA_ILi2EEESB_SB_EEENS5_IJSB_NSA_ILi0EEESY_EEEEENS5_IJNS4_10UnderscoreES11_S11_EEEEENS4_23SM90_TMA_LOAD_MULTICASTENS4_14ComposedLayoutINS4_7SwizzleILi2ELi4ELi3EEENS4_18smem_ptr_flag_bitsILi16EEENSV_INS5_IJNSA_ILi8EEESI_EEENS5_IJSI_SB_EEEEEEEvNS4_8identityENS4_13SM90_TMA_LOADES1E_vS1F_EENS_8epilogue10collective6detail29Sm90TmaWarpSpecializedAdapterINS1J_15DefaultEpilogueISK_SL_SL_NS1I_6thread17LinearCombinationISK_Li1EffLNS1N_9ScaleType4KindE0ELNS_15FloatRoundStyleE2ESK_EENS1_15EpilogueDefaultEEEEEvvEEEEvNT_6ParamsE --------------------------
	.section	.text._ZN7cutlass13device_kernelINS_4gemm6kernel13GemmUniversalIN4cute5tupleIJiiiiEEENS1_10collective13CollectiveMmaINS1_34MainloopSm90TmaGmmaWarpSpecializedILi9ENS5_IJNS4_1CILi1EEENSA_ILi4EEESB_EEENS1_35KernelTmaWarpSpecializedCooperativeEEENS5_IJNSA_ILi256EEENSA_ILi128EEENSA_ILi32EEEEEENS_6half_tENS5_IJlSB_lEEESK_SL_NS4_8TiledMMAINS4_8MMA_AtomIJNS4_4SM904GMMA26MMA_64x128x16_F32F16F16_SSILNSP_5MajorE0ELSR_0ELNSP_7ScaleInE1ELSS_1EEEEEENS4_6LayoutINS5_IJNSA_ILi2EEESB_SB_EEENS5_IJSB_NSA_ILi0EEESY_EEEEENS5_IJNS4_10UnderscoreES11_S11_EEEEENS4_23SM90_TMA_LOAD_MULTICASTENS4_14ComposedLayoutINS4_7SwizzleILi2ELi4ELi3EEENS4_18smem_ptr_flag_bitsILi16EEENSV_INS5_IJNSA_ILi8EEESI_EEENS5_IJSI_SB_EEEEEEEvNS4_8identityENS4_13SM90_TMA_LOADES1E_vS1F_EENS_8epilogue10collective6detail29Sm90TmaWarpSpecializedAdapterINS1J_15DefaultEpilogueISK_SL_SL_NS1I_6thread17LinearCombinationISK_Li1EffLNS1N_9ScaleType4KindE0ELNS_15FloatRoundStyleE2ESK_EENS1_15EpilogueDefaultEEEEEvvEEEEvNT_6ParamsE,"ax",@progbits
	.align	128
.text._ZN7cutlass13device_kernelINS_4gemm6kernel13GemmUniversalIN4cute5tupleIJiiiiEEENS1_10collective13CollectiveMmaINS1_34MainloopSm90TmaGmmaWarpSpecializedILi9ENS5_IJNS4_1CILi1EEENSA_ILi4EEESB_EEENS1_35KernelTmaWarpSpecializedCooperativeEEENS5_IJNSA_ILi256EEENSA_ILi128EEENSA_ILi32EEEEEENS_6half_tENS5_IJlSB_lEEESK_SL_NS4_8TiledMMAINS4_8MMA_AtomIJNS4_4SM904GMMA26MMA_64x128x16_F32F16F16_SSILNSP_5MajorE0ELSR_0ELNSP_7ScaleInE1ELSS_1EEEEEENS4_6LayoutINS5_IJNSA_ILi2EEESB_SB_EEENS5_IJSB_NSA_ILi0EEESY_EEEEENS5_IJNS4_10UnderscoreES11_S11_EEEEENS4_23SM90_TMA_LOAD_MULTICASTENS4_14ComposedLayoutINS4_7SwizzleILi2ELi4ELi3EEENS4_18smem_ptr_flag_bitsILi16EEENSV_INS5_IJNSA_ILi8EEESI_EEENS5_IJSI_SB_EEEEEEEvNS4_8identityENS4_13SM90_TMA_LOADES1E_vS1F_EENS_8epilogue10collective6detail29Sm90TmaWarpSpecializedAdapterINS1J_15DefaultEpilogueISK_SL_SL_NS1I_6thread17LinearCombinationISK_Li1EffLNS1N_9ScaleType4KindE0ELNS_15FloatRoundStyleE2ESK_EENS1_15EpilogueDefaultEEEEEvvEEEEvNT_6ParamsE:
        .type           _ZN7cutlass13device_kernelINS_4gemm6kernel13GemmUniversalIN4cute5tupleIJiiiiEEENS1_10collective13CollectiveMmaINS1_34MainloopSm90TmaGmmaWarpSpecializedILi9ENS5_IJNS4_1CILi1EEENSA_ILi4EEESB_EEENS1_35KernelTmaWarpSpecializedCooperativeEEENS5_IJNSA_ILi256EEENSA_ILi128EEENSA_ILi32EEEEEENS_6half_tENS5_IJlSB_lEEESK_SL_NS4_8TiledMMAINS4_8MMA_AtomIJNS4_4SM904GMMA26MMA_64x128x16_F32F16F16_SSILNSP_5MajorE0ELSR_0ELNSP_7ScaleInE1ELSS_1EEEEEENS4_6LayoutINS5_IJNSA_ILi2EEESB_SB_EEENS5_IJSB_NSA_ILi0EEESY_EEEEENS5_IJNS4_10UnderscoreES11_S11_EEEEENS4_23SM90_TMA_LOAD_MULTICASTENS4_14ComposedLayoutINS4_7SwizzleILi2ELi4ELi3EEENS4_18smem_ptr_flag_bitsILi16EEENSV_INS5_IJNSA_ILi8EEESI_EEENS5_IJSI_SB_EEEEEEEvNS4_8identityENS4_13SM90_TMA_LOADES1E_vS1F_EENS_8epilogue10collective6detail29Sm90TmaWarpSpecializedAdapterINS1J_15DefaultEpilogueISK_SL_SL_NS1I_6thread17LinearCombinationISK_Li1EffLNS1N_9ScaleType4KindE0ELNS_15FloatRoundStyleE2ESK_EENS1_15EpilogueDefaultEEEEEvvEEEEvNT_6ParamsE,@function
        .size           _ZN7cutlass13device_kernelINS_4gemm6kernel13GemmUniversalIN4cute5tupleIJiiiiEEENS1_10collective13CollectiveMmaINS1_34MainloopSm90TmaGmmaWarpSpecializedILi9ENS5_IJNS4_1CILi1EEENSA_ILi4EEESB_EEENS1_35KernelTmaWarpSpecializedCooperativeEEENS5_IJNSA_ILi256EEENSA_ILi128EEENSA_ILi32EEEEEENS_6half_tENS5_IJlSB_lEEESK_SL_NS4_8TiledMMAINS4_8MMA_AtomIJNS4_4SM904GMMA26MMA_64x128x16_F32F16F16_SSILNSP_5MajorE0ELSR_0ELNSP_7ScaleInE1ELSS_1EEEEEENS4_6LayoutINS5_IJNSA_ILi2EEESB_SB_EEENS5_IJSB_NSA_ILi0EEESY_EEEEENS5_IJNS4_10UnderscoreES11_S11_EEEEENS4_23SM90_TMA_LOAD_MULTICASTENS4_14ComposedLayoutINS4_7SwizzleILi2ELi4ELi3EEENS4_18smem_ptr_flag_bitsILi16EEENSV_INS5_IJNSA_ILi8EEESI_EEENS5_IJSI_SB_EEEEEEEvNS4_8identityENS4_13SM90_TMA_LOADES1E_vS1F_EENS_8epilogue10collective6detail29Sm90TmaWarpSpecializedAdapterINS1J_15DefaultEpilogueISK_SL_SL_NS1I_6thread17LinearCombinationISK_Li1EffLNS1N_9ScaleType4KindE0ELNS_15FloatRoundStyleE2ESK_EENS1_15EpilogueDefaultEEEEEvvEEEEvNT_6ParamsE,(.L_x_336 - _ZN7cutlass13device_kernelINS_4gemm6kernel13GemmUniversalIN4cute5tupleIJiiiiEEENS1_10collective13CollectiveMmaINS1_34MainloopSm90TmaGmmaWarpSpecializedILi9ENS5_IJNS4_1CILi1EEENSA_ILi4EEESB_EEENS1_35KernelTmaWarpSpecializedCooperativeEEENS5_IJNSA_ILi256EEENSA_ILi128EEENSA_ILi32EEEEEENS_6half_tENS5_IJlSB_lEEESK_SL_NS4_8TiledMMAINS4_8MMA_AtomIJNS4_4SM904GMMA26MMA_64x128x16_F32F16F16_SSILNSP_5MajorE0ELSR_0ELNSP_7ScaleInE1ELSS_1EEEEEENS4_6LayoutINS5_IJNSA_ILi2EEESB_SB_EEENS5_IJSB_NSA_ILi0EEESY_EEEEENS5_IJNS4_10UnderscoreES11_S11_EEEEENS4_23SM90_TMA_LOAD_MULTICASTENS4_14ComposedLayoutINS4_7SwizzleILi2ELi4ELi3EEENS4_18smem_ptr_flag_bitsILi16EEENSV_INS5_IJNSA_ILi8EEESI_EEENS5_IJSI_SB_EEEEEEEvNS4_8identityENS4_13SM90_TMA_LOADES1E_vS1F_EENS_8epilogue10collective6detail29Sm90TmaWarpSpecializedAdapterINS1J_15DefaultEpilogueISK_SL_SL_NS1I_6thread17LinearCombinationISK_Li1EffLNS1N_9ScaleType4KindE0ELNS_15FloatRoundStyleE2ESK_EENS1_15EpilogueDefaultEEEEEvvEEEEvNT_6ParamsE)
        .other          _ZN7cutlass13device_kernelINS_4gemm6kernel13GemmUniversalIN4cute5tupleIJiiiiEEENS1_10collective13CollectiveMmaINS1_34MainloopSm90TmaGmmaWarpSpecializedILi9ENS5_IJNS4_1CILi1EEENSA_ILi4EEESB_EEENS1_35KernelTmaWarpSpecializedCooperativeEEENS5_IJNSA_ILi256EEENSA_ILi128EEENSA_ILi32EEEEEENS_6half_tENS5_IJlSB_lEEESK_SL_NS4_8TiledMMAINS4_8MMA_AtomIJNS4_4SM904GMMA26MMA_64x128x16_F32F16F16_SSILNSP_5MajorE0ELSR_0ELNSP_7ScaleInE1ELSS_1EEEEEENS4_6LayoutINS5_IJNSA_ILi2EEESB_SB_EEENS5_IJSB_NSA_ILi0EEESY_EEEEENS5_IJNS4_10UnderscoreES11_S11_EEEEENS4_23SM90_TMA_LOAD_MULTICASTENS4_14ComposedLayoutINS4_7SwizzleILi2ELi4ELi3EEENS4_18smem_ptr_flag_bitsILi16EEENSV_INS5_IJNSA_ILi8EEESI_EEENS5_IJSI_SB_EEEEEEEvNS4_8identityENS4_13SM90_TMA_LOADES1E_vS1F_EENS_8epilogue10collective6detail29Sm90TmaWarpSpecializedAdapterINS1J_15DefaultEpilogueISK_SL_SL_NS1I_6thread17LinearCombinationISK_Li1EffLNS1N_9ScaleType4KindE0ELNS_15FloatRoundStyleE2ESK_EENS1_15EpilogueDefaultEEEEEvvEEEEvNT_6ParamsE,@"STO_CUDA_ENTRY STV_DEFAULT"
_ZN7cutlass13device_kernelINS_4gemm6kernel13GemmUniversalIN4cute5tupleIJiiiiEEENS1_10collective13CollectiveMmaINS1_34MainloopSm90TmaGmmaWarpSpecializedILi9ENS5_IJNS4_1CILi1EEENSA_ILi4EEESB_EEENS1_35KernelTmaWarpSpecializedCooperativeEEENS5_IJNSA_ILi256EEENSA_ILi128EEENSA_ILi32EEEEEENS_6half_tENS5_IJlSB_lEEESK_SL_NS4_8TiledMMAINS4_8MMA_AtomIJNS4_4SM904GMMA26MMA_64x128x16_F32F16F16_SSILNSP_5MajorE0ELSR_0ELNSP_7ScaleInE1ELSS_1EEEEEENS4_6LayoutINS5_IJNSA_ILi2EEESB_SB_EEENS5_IJSB_NSA_ILi0EEESY_EEEEENS5_IJNS4_10UnderscoreES11_S11_EEEEENS4_23SM90_TMA_LOAD_MULTICASTENS4_14ComposedLayoutINS4_7SwizzleILi2ELi4ELi3EEENS4_18smem_ptr_flag_bitsILi16EEENSV_INS5_IJNSA_ILi8EEESI_EEENS5_IJSI_SB_EEEEEEEvNS4_8identityENS4_13SM90_TMA_LOADES1E_vS1F_EENS_8epilogue10collective6detail29Sm90TmaWarpSpecializedAdapterINS1J_15DefaultEpilogueISK_SL_SL_NS1I_6thread17LinearCombinationISK_Li1EffLNS1N_9ScaleType4KindE0ELNS_15FloatRoundStyleE2ESK_EENS1_15EpilogueDefaultEEEEEvvEEEEvNT_6ParamsE:
[----:B------:R-:W0:Y:S01]  /*0000*/  LDC R1, c[0x0][0x28] ;  /* 0x00000a00ff017b82 */ /* 0x000e220000000800 */
[----:B------:R-:W1:Y:S01]  /*0010*/  S2R R18, SR_TID.X ;  /* 0x0000000000127919 */ /* 0x000e620000002100 */
[----:B------:R-:W-:Y:S01]  /*0020*/  ELECT P0, URZ, PT ;  /* 0x00000000003f782f */ /* 0x000fe20003800000 */
[----:B------:R-:W-:Y:S01]  /*0030*/  BSSY B0, `(.L_x_0) ;  /* 0x000000f000007945 */ /* 0x000fe20003800000 */
[--C-:B-1----:R-:W-:Y:S02]  /*0040*/  SHF.R.U32.HI R0, RZ, 0x5, R18.reuse ;  /* 0x00000005ff007819 */ /* 0x102fe40000011612 */
[----:B------:R-:W-:-:S03]  /*0050*/  SHF.R.U32.HI R3, RZ, 0x7, R18 ;  /* 0x00000007ff037819 */ /* 0x000fc60000011612 */
[----:B------:R-:W1:Y:S04]  /*0060*/  SHFL.IDX PT, R2, R0, RZ, 0x1f ;  /* 0x00001fff00027589 */ /* 0x000e6800000e0000 */
[----:B------:R2:W3:Y:S01]  /*0070*/  SHFL.IDX PT, R5, R3, RZ, 0x1f ;  /* 0x00001fff03057589 */ /* 0x0004e200000e0000 */
[----:B-1----:R-:W-:-:S13]  /*0080*/  ISETP.NE.OR P0, PT, R2, RZ, !P0 ;  /* 0x000000ff0200720c */ /* 0x002fda0004705670 */
[----:B0-23--:R-:W-:Y:S05]  /*0090*/  @P0 BRA `(.L_x_1) ;  /* 0x0000000000200947 */ /* 0x00dfea0003800000 */
[----:B------:R-:W-:Y:S02]  /*00a0*/  ULDC.64 UR4, c[0x0][0x198] ;  /* 0x0000660000047ab9 */ /* 0x000fe40000000a00 */
[----:B------:R-:W-:Y:S02]  /*00b0*/  UIADD3 UR6, UP0, UR4, 0xf0, URZ ;  /* 0x000000f004067890 */ /* 0x000fe4000ff1e03f */
[----:B------:R-:W-:Y:S02]  /*00c0*/  UIADD3 UR4, UP1, UR4, 0x1f0, URZ ;  /* 0x000001f004047890 */ /* 0x000fe4000ff3e03f */
[----:B------:R-:W-:Y:S02]  /*00d0*/  UIADD3.X UR7, URZ, UR5, URZ, UP0, !UPT ;  /* 0x000000053f077290 */ /* 0x000fe400087fe43f */
[----:B------:R-:W-:-:S07]  /*00e0*/  UIADD3.X UR5, URZ, UR5, URZ, UP1, !UPT ;  /* 0x000000053f057290 */ /* 0x000fce0008ffe43f */
[----:B------:R0:W-:Y:S02]  /*00f0*/  UTMACCTL.PF [UR6] ;  /* 0x00000000060079b9 */ /* 0x0001e40008040000 */
[----:B------:R0:W-:Y:S02]  /*0100*/  UTMACCTL.PF [UR4] ;  /* 0x00000000040079b9 */ /* 0x0001e40008040000 */
[----:B0-----:R-:W-:Y:S01]  /*0110*/  NOP ;  /* 0x0000000000007918 */ /* 0x001fe20000000000 */
.L_x_1:
[----:B------:R-:W-:Y:S05]  /*0120*/  BSYNC B0 ;  /* 0x0000000000007941 */ /* 0x000fea0003800000 */
.L_x_0:
[----:B------:R-:W0:Y:S02]  /*0130*/  SHFL.IDX PT, R3, R0, RZ, 0x1f ;  /* 0x00001fff00037589 */ /* 0x000e2400000e0000 */
[----:B0-----:R-:W-:-:S13]  /*0140*/  ISETP.NE.AND P0, PT, R3, RZ, PT ;  /* 0x000000ff0300720c */ /* 0x001fda0003f05270 */
[----:B------:R-:W-:Y:S05]  /*0150*/  @P0 BRA `(.L_x_2) ;  /* 0x00000000008c0947 */ /* 0x000fea0003800000 */
[----:B------:R-:W-:Y:S01]  /*0160*/  ELECT P0, URZ, PT ;  /* 0x00000000003f782f */ /* 0x000fe20003800000 */
[----:B------:R-:W-:-:S12]  /*0170*/  BSSY B0, `(.L_x_2) ;  /* 0x0000021000007945 */ /* 0x000fd80003800000 */
[----:B------:R-:W-:Y:S05]  /*0180*/  @!P0 BRA `(.L_x_3) ;  /* 0x00000000007c8947 */ /* 0x000fea0003800000 */
[----:B------:R-:W0:Y:S01]  /*0190*/  S2UR UR8, SR_CgaCtaId ;  /* 0x00000000000879c3 */ /* 0x000e220000008800 */
[----:B------:R-:W-:Y:S01]  /*01a0*/  UMOV UR4, 0x400 ;  /* 0x0000040000047882 */ /* 0x000fe20000000000 */
[----:B------:R-:W-:Y:S01]  /*01b0*/  UMOV UR5, 0x1 ;  /* 0x0000000100057882 */ /* 0x000fe20000000000 */
[----:B------:R-:W-:Y:S02]  /*01c0*/  UMOV UR6, 0x8 ;  /* 0x0000000800067882 */ /* 0x000fe40000000000 */
[----:B------:R-:W-:-:S04]  /*01d0*/  UIADD3 UR6, -UR6, 0x100000, URZ ;  /* 0x0010000006067890 */ /* 0x000fc8000fffe13f */
[----:B------:R-:W-:Y:S02]  /*01e0*/  USHF.L.U32 UR7, UR6, 0xb, URZ ;  /* 0x0000000b06077899 */ /* 0x000fe4000800063f */
[----:B------:R-:W-:Y:S02]  /*01f0*/  USHF.L.U32 UR6, UR6, 0x1, URZ ;  /* 0x0000000106067899 */ /* 0x000fe4000800063f */
[----:B0-----:R-:W-:Y:S02]  /*0200*/  ULEA UR8, UR8, UR4, 0x18 ;  /* 0x0000000408087291 */ /* 0x001fe4000f8ec03f */
[----:B------:R-:W-:-:S04]  /*0210*/  UIADD3 UR4, -UR5, 0x100000, URZ ;  /* 0x0010000005047890 */ /* 0x000fc8000fffe13f */
[----:B------:R-:W-:Y:S02]  /*0220*/  USHF.L.U32 UR5, UR4, 0xb, URZ ;  /* 0x0000000b04057899 */ /* 0x000fe4000800063f */
[----:B------:R-:W-:Y:S01]  /*0230*/  USHF.L.U32 UR4, UR4, 0x1, URZ ;  /* 0x0000000104047899 */ /* 0x000fe2000800063f */
[----:B------:R-:W0:Y:S11]  /*0240*/  FENCE.VIEW.ASYNC.S ;  /* 0x00000000000073c6 */ /* 0x000e360000000000 */
[----:B0-----:R0:W1:Y:S01]  /*0250*/  SYNCS.EXCH.64 URZ, [UR8], UR4 ;  /* 0x00000004083f75b2 */ /* 0x0010620008000100 */
[----:B------:R0:W2:Y:S01]  /*0260*/  SYNCS.EXCH.64 URZ, [UR8+0x48], UR6 ;  /* 0x00004806083f75b2 */ /* 0x0000a20008000100 */
[----:B------:R0:W3:Y:S01]  /*0270*/  SYNCS.EXCH.64 URZ, [UR8+0x8], UR4 ;  /* 0x00000804083f75b2 */ /* 0x0000e20008000100 */
[----:B------:R0:W4:Y:S01]  /*0280*/  SYNCS.EXCH.64 URZ, [UR8+0x50], UR6 ;  /* 0x00005006083f75b2 */ /* 0x0001220008000100 */
[----:B------:R0:W0:Y:S01]  /*0290*/  SYNCS.EXCH.64 URZ, [UR8+0x10], UR4 ;  /* 0x00001004083f75b2 */ /* 0x0000220008000100 */
        /* <DEDUP_REMOVED lines=13> */
[----:B------:R-:W-:Y:S01]  /*0370*/  NOP ;  /* 0x0000000000007918 */ /* 0x000fe20000000000 */
.L_x_3:
[----:B0-----:R-:W-:Y:S05]  /*0380*/  BSYNC B0 ;  /* 0x0000000000007941 */ /* 0x001fea0003800000 */
.L_x_2:
[----:B------:R-:W0:Y:S01]  /*0390*/  SHFL.IDX PT, R0, R0, RZ, 0x1f ;  /* 0x00001fff00007589 */ /* 0x000e2200000e0000 */
[----:B------:R-:W-:Y:S01]  /*03a0*/  SHF.R.S32.HI R7, RZ, 0x1f, R18 ;  /* 0x0000001fff077819 */ /* 0x000fe20000011412 */
[----:B------:R-:W5:Y:S01]  /*03b0*/  S2UR UR8, SR_CTAID.X ;  /* 0x00000000000879c3 */ /* 0x000f620000002500 */
[----:B------:R-:W-:Y:S01]  /*03c0*/  ELECT P0, URZ, PT ;  /* 0x00000000003f782f */ /* 0x000fe20003800000 */
[----:B------:R-:W1:Y:S01]  /*03d0*/  S2R R4, SR_CTAID.Y ;  /* 0x0000000000047919 */ /* 0x000e620000002600 */
[----:B------:R-:W-:Y:S01]  /*03e0*/  LEA.HI R7, R7, R18, RZ, 0x7 ;  /* 0x0000001207077211 */ /* 0x000fe200078f38ff */
[----:B------:R-:W-:Y:S01]  /*03f0*/  ULDC UR4, c[0x0][0x154] ;  /* 0x0000550000047ab9 */ /* 0x000fe20000000800 */
[----:B------:R-:W-:Y:S01]  /*0400*/  SHF.R.S32.HI R8, RZ, 0x1f, R3 ;  /* 0x0000001fff087819 */ /* 0x000fe20000011403 */
[----:B------:R-:W-:Y:S01]  /*0410*/  NOP ;  /* 0x0000000000007918 */ /* 0x000fe20000000000 */
[----:B------:R-:W-:Y:S01]  /*0420*/  LOP3.LUT R7, R7, 0xffffff80, RZ, 0xc0, !PT ;  /* 0xffffff8007077812 */ /* 0x000fe200078ec0ff */
[----:B------:R-:W2:Y:S01]  /*0430*/  LDC R12, c[0x0][0x140] ;  /* 0x00005000ff0c7b82 */ /* 0x000ea20000000800 */
[----:B------:R-:W-:Y:S01]  /*0440*/  LEA.HI R8, R8, R3, RZ, 0x2 ;  /* 0x0000000308087211 */ /* 0x000fe200078f10ff */
[----:B------:R-:W-:-:S02]  /*0450*/  NOP ;  /* 0x0000000000007918 */ /* 0x000fc40000000000 */
[----:B------:R-:W-:Y:S01]  /*0460*/  IMAD.IADD R6, R18, 0x1, -R7 ;  /* 0x0000000112067824 */ /* 0x000fe200078e0a07 */
[----:B------:R-:W-:-:S03]  /*0470*/  LOP3.LUT R8, R8, 0x3ffffffc, RZ, 0xc0, !PT ;  /* 0x3ffffffc08087812 */ /* 0x000fc600078ec0ff */
[----:B------:R-:W3:Y:S01]  /*0480*/  LDC R10, c[0x0][0x144] ;  /* 0x00005100ff0a7b82 */ /* 0x000ee20000000800 */
[----:B------:R-:W-:Y:S02]  /*0490*/  SHF.R.S32.HI R7, RZ, 0x1f, R6 ;  /* 0x0000001fff077819 */ /* 0x000fe40000011406 */
[----:B------:R-:W-:Y:S02]  /*04a0*/  LOP3.LUT P2, RZ, R6, 0x7, RZ, 0xc0, !PT ;  /* 0x0000000706ff7812 */ /* 0x000fe4000784c0ff */
[----:B------:R-:W-:Y:S01]  /*04b0*/  LEA.HI R7, R7, R6, RZ, 0x3 ;  /* 0x0000000607077211 */ /* 0x000fe200078f18ff */
[----:B------:R-:W-:Y:S01]  /*04c0*/  VIADD R6, R5, 0xffffffff ;  /* 0xffffffff05067836 */ /* 0x000fe20000000000 */
[----:B0-----:R-:W-:Y:S02]  /*04d0*/  ISETP.NE.OR P0, PT, R0, RZ, !P0 ;  /* 0x000000ff0000720c */ /* 0x001fe40004705670 */
[--C-:B------:R-:W-:Y:S02]  /*04e0*/  SHF.R.S32.HI R0, RZ, 0x3, R7.reuse ;  /* 0x00000003ff007819 */ /* 0x100fe40000011407 */
[----:B------:R-:W-:-:S02]  /*04f0*/  SHF.R.S32.HI R7, RZ, 0x1f, R7 ;  /* 0x0000001fff077819 */ /* 0x000fc40000011407 */
[----:B------:R-:W-:Y:S02]  /*0500*/  ISETP.GE.U32.AND P5, PT, R6, 0x2, PT ;  /* 0x000000020600780c */ /* 0x000fe40003fa6070 */
[----:B------:R-:W-:Y:S02]  /*0510*/  LEA.HI R7, R7, R0, RZ, 0x2 ;  /* 0x0000000007077211 */ /* 0x000fe400078f10ff */
[----:B--2---:R-:W-:Y:S02]  /*0520*/  ISETP.EQ.U32.AND P3, PT, R12, 0x1, PT ;  /* 0x000000010c00780c */ /* 0x004fe40003f62070 */
[----:B-1----:R-:W-:Y:S01]  /*0530*/  I2FP.F32.U32 R9, R4 ;  /* 0x0000000400097245 */ /* 0x002fe20000201000 */
[----:B------:R-:W-:Y:S01]  /*0540*/  VOTEU.ALL UP0, P0 ;  /* 0x00000000003f7886 */ /* 0x000fe20000000000 */
[----:B------:R-:W-:Y:S01]  /*0550*/  LOP3.LUT R7, R7, 0xfffffffc, RZ, 0xc0, !PT ;  /* 0xfffffffc07077812 */ /* 0x000fe200078ec0ff */
[----:B------:R-:W-:Y:S02]  /*0560*/  VOTEU.ALL UP1, P0 ;  /* 0x00000000003f7886 */ /* 0x000fe40000020000 */
[----:B------:R-:W-:Y:S01]  /*0570*/  FMUL R11, R9, UR4 ;  /* 0x00000004090b7c20 */ /* 0x000fe20008400000 */
[----:B------:R-:W-:Y:S01]  /*0580*/  IMAD.IADD R9, R3, 0x1, -R8 ;  /* 0x0000000103097824 */ /* 0x000fe200078e0a08 */
[----:B-----5:R-:W-:Y:S01]  /*0590*/  I2FP.F32.U32 R8, UR8 ;  /* 0x0000000800087c45 */ /* 0x020fe20008201000 */
[----:B------:R-:W-:Y:S01]  /*05a0*/  IMAD.IADD R0, R0, 0x1, -R7 ;  /* 0x0000000100007824 */ /* 0x000fe200078e0a07 */
[----:B------:R-:W0:Y:S01]  /*05b0*/  @!UP0 S2UR UR7, SR_CgaCtaId ;  /* 0x00000000000789c3 */ /* 0x000e220000008800 */
[----:B------:R-:W-:Y:S01]  /*05c0*/  ULDC UR4, c[0x0][0x150] ;  /* 0x0000540000047ab9 */ /* 0x000fe20000000800 */
[----:B------:R-:W1:Y:S01]  /*05d0*/  F2I.U32.TRUNC.NTZ R11, R11 ;  /* 0x0000000b000b7305 */ /* 0x000e62000020f000 */
[----:B------:R-:W-:Y:S01]  /*05e0*/  FMUL R8, R8, UR4 ;  /* 0x0000000408087c20 */ /* 0x000fe20008400000 */
[----:B------:R-:W-:Y:S01]  /*05f0*/  SHF.R.S32.HI R3, RZ, 0x1f, R2 ;  /* 0x0000001fff037819 */ /* 0x000fe20000011402 */
[----:B------:R-:W-:Y:S01]  /*0600*/  IMAD R9, R9, 0x4, R0 ;  /* 0x0000000409097824 */ /* 0x000fe200078e0200 */
[----:B------:R-:W-:Y:S01]  /*0610*/  UMOV UR4, 0x20 ;  /* 0x0000002000047882 */ /* 0x000fe20000000000 */
[----:B------:R-:W-:Y:S01]  /*0620*/  @!UP0 UMOV UR6, 0x400 ;  /* 0x0000040000068882 */ /* 0x000fe20000000000 */
[----:B------:R-:W2:Y:S01]  /*0630*/  LDC R7, c[0x0][0x148] ;  /* 0x00005200ff077b82 */ /* 0x000ea20000000800 */
[----:B------:R-:W-:Y:S01]  /*0640*/  LEA.HI R3, R3, R2, RZ, 0x2 ;  /* 0x0000000203037211 */ /* 0x000fe200078f10ff */
[----:B------:R-:W5:Y:S01]  /*0650*/  F2I.U32.TRUNC.NTZ R8, R8 ;  /* 0x0000000800087305 */ /* 0x000f62000020f000 */
[----:B------:R-:W-:Y:S01]  /*0660*/  IMAD.SHL.U32 R22, R9, 0x4, RZ ;  /* 0x0000000409167824 */ /* 0x000fe200078e00ff */
[----:B------:R-:W-:-:S04]  /*0670*/  @!UP0 UIADD3 UR4, -UR4, 0x100000, URZ ;  /* 0x0010000004048890 */ /* 0x000fc8000fffe13f */
[----:B------:R-:W-:Y:S02]  /*0680*/  @!UP0 USHF.L.U32 UR5, UR4, 0xb, URZ ;  /* 0x0000000b04058899 */ /* 0x000fe4000800063f */
[----:B------:R-:W-:Y:S01]  /*0690*/  @!UP0 USHF.L.U32 UR4, UR4, 0x1, URZ ;  /* 0x0000000104048899 */ /* 0x000fe2000800063f */
[----:B------:R-:W-:Y:S02]  /*06a0*/  LOP3.LUT R3, R3, 0xfffffffc, RZ, 0xc0, !PT ;  /* 0xfffffffc03037812 */ /* 0x000fe400078ec0ff */
[----:B------:R-:W-:Y:S01]  /*06b0*/  LOP3.LUT R22, R9, 0xc, R22, 0x78, !PT ;  /* 0x0000000c09167812 */ /* 0x000fe200078e7816 */
[----:B-1----:R-:W-:Y:S02]  /*06c0*/  IMAD.MOV R21, RZ, RZ, -R11 ;  /* 0x000000ffff157224 */ /* 0x002fe400078e0a0b */
[----:B------:R-:W-:Y:S01]  /*06d0*/  IMAD.IADD R0, R2, 0x1, -R3 ;  /* 0x0000000102007824 */ /* 0x000fe200078e0a03 */
[----:B0-----:R-:W-:Y:S01]  /*06e0*/  @!UP0 ULEA UR6, UR7, UR6, 0x18 ;  /* 0x0000000607068291 */ /* 0x001fe2000f8ec03f */
[----:B-----5:R-:W-:-:S03]  /*06f0*/  IMAD.MOV R3, RZ, RZ, -R8 ;  /* 0x000000ffff037224 */ /* 0x020fc600078e0a08 */
[----:B------:R-:W-:Y:S01]  /*0700*/  ISETP.NE.AND P1, PT, R0, 0x3, PT ;  /* 0x000000030000780c */ /* 0x000fe20003f25270 */
[----:B------:R-:W-:Y:S01]  /*0710*/  VOTEU.ALL UP0, P0 ;  /* 0x00000000003f7886 */ /* 0x000fe20000000000 */
[----:B------:R-:W-:Y:S01]  /*0720*/  ISETP.LT.U32.AND P0, PT, R22, 0x4, !P2 ;  /* 0x000000041600780c */ /* 0x000fe20005701070 */
[----:B---3--:R-:W-:Y:S01]  /*0730*/  IMAD R3, R10, R3, UR8 ;  /* 0x000000080a037e24 */ /* 0x008fe2000f8e0203 */
[----:B------:R-:W-:Y:S01]  /*0740*/  ISETP.EQ.OR P1, PT, R0, RZ, !P1 ;  /* 0x000000ff0000720c */ /* 0x000fe20004f22670 */
[----:B--2---:R-:W-:Y:S01]  /*0750*/  IMAD R9, R7, R21, R4 ;  /* 0x0000001507097224 */ /* 0x004fe200078e0204 */
[C---:B------:R-:W-:Y:S02]  /*0760*/  ISETP.NE.AND P2, PT, R5.reuse, RZ, PT ;  /* 0x000000ff0500720c */ /* 0x040fe40003f45270 */
[----:B------:R-:W-:Y:S01]  /*0770*/  ISETP.EQ.AND P1, PT, R5, RZ, P1 ;  /* 0x000000ff0500720c */ /* 0x000fe20000f22270 */
[----:B------:R-:W0:Y:S02]  /*0780*/  FENCE.VIEW.ASYNC.S ;  /* 0x00000000000073c6 */ /* 0x000e240000000000 */
[----:B0-----:R0:W1:Y:S01]  /*0790*/  @!UP0 SYNCS.EXCH.64 URZ, [UR6+0xa0], UR4 ;  /* 0x0000a004063f85b2 */ /* 0x0010620008000100 */
[----:B------:R-:W-:-:S02]  /*07a0*/  ISETP.NE.AND P4, PT, R9, R22, PT ;  /* 0x000000160900720c */ /* 0x000fc40003f85270 */
[----:B------:R-:W-:Y:S02]  /*07b0*/  SEL R19, RZ, 0x1, !P1 ;  /* 0x00000001ff137807 */ /* 0x000fe40004800000 */
[----:B------:R-:W-:Y:S02]  /*07c0*/  ISETP.EQ.OR P4, PT, R3, RZ, !P4 ;  /* 0x000000ff0300720c */ /* 0x000fe40006782670 */
[----:B------:R-:W-:Y:S02]  /*07d0*/  SEL R19, R19, 0x2, P5 ;  /* 0x0000000213137807 */ /* 0x000fe40002800000 */
[----:B------:R-:W-:-:S04]  /*07e0*/  PLOP3.LUT P0, PT, P0, P4, PT, 0x80, 0x0 ;  /* 0x000000000000781c */ /* 0x000fc80000709070 */
[----:B------:R-:W-:Y:S01]  /*07f0*/  P2R R156, PR, RZ, 0x1 ;  /* 0x00000001ff9c7803 */ /* 0x000fe20000000000 */
[----:B------:R0:W2:Y:S01]  /*0800*/  @!UP1 SYNCS.EXCH.64 URZ, [UR6+0xa8], UR4 ;  /* 0x0000a804063f95b2 */ /* 0x0000a20008000100 */
[----:B------:R-:W-:Y:S01]  /*0810*/  NOP ;  /* 0x0000000000007918 */ /* 0x000fe20000000000 */
[----:B------:R-:W-:Y:S06]  /*0820*/  @!P3 BRA `(.L_x_4) ;  /* 0x000000000008b947 */ /* 0x000fec0003800000 */
[----:B-12-4-:R-:W-:Y:S01]  /*0830*/  UCGABAR_ARV ;  /* 0x00000000000079c7 */ /* 0x016fe20008000000 */
[----:B------:R-:W-:Y:S05]  /*0840*/  BRA `(.L_x_5) ;  /* 0x0000000000047947 */ /* 0x000fea0003800000 */
.L_x_4:
[----:B-12-4-:R-:W-:Y:S01]  /*0850*/  NOP ;  /* 0x0000000000007918 */ /* 0x016fe20000000000 */
.L_x_5:
[----:B------:R-:W1:Y:S01]  /*0860*/  LDC R2, c[0x0][0x65c] ;  /* 0x00019700ff027b82 */ /* 0x000e620000000800 */
[----:B------:R-:W-:Y:S02]  /*0870*/  IMAD.U32 R8, RZ, RZ, UR8 ;  /* 0x00000008ff087e24 */ /* 0x000fe4000f8e00ff */
[----:B------:R-:W-:Y:S01]  /*0880*/  IMAD.MOV.U32 R9, RZ, RZ, RZ ;  /* 0x000000ffff097224 */ /* 0x000fe200078e00ff */
[----:B-1----:R-:W-:-:S04]  /*0890*/  ISETP.NE.AND P1, PT, R2, 0x1, PT ;  /* 0x000000010200780c */ /* 0x002fc80003f25270 */
[----:B------:R-:W-:-:S09]  /*08a0*/  P2R R5, PR, RZ, 0x2 ;  /* 0x00000002ff057803 */ /* 0x000fd20000000000 */
[----:B------:R-:W1:Y:S01]  /*08b0*/  @P1 LDC R17, c[0x0][0x10] ;  /* 0x00000400ff111b82 */ /* 0x000e620000000800 */
[----:B------:R-:W-:Y:S01]  /*08c0*/  @P1 MOV R5, RZ ;  /* 0x000000ff00051202 */ /* 0x000fe20000000f00 */
[----:B------:R-:W-:-:S06]  /*08d0*/  @P1 IMAD.MOV.U32 R13, RZ, RZ, RZ ;  /* 0x000000ffff0d1224 */ /* 0x000fcc00078e00ff */
[----:B------:R-:W2:Y:S01]  /*08e0*/  @!P1 LDC R11, c[0x0][0xc] ;  /* 0x00000300ff0b9b82 */ /* 0x000ea20000000800 */
[----:B-1----:R-:W-:-:S04]  /*08f0*/  @P1 IMAD.WIDE.U32 R16, R17, UR8, R4 ;  /* 0x0000000811101c25 */ /* 0x002fc8000f8e0004 */
[----:B------:R-:W-:Y:S02]  /*0900*/  @P1 IMAD.IADD R17, R17, 0x1, R13 ;  /* 0x0000000111111824 */ /* 0x000fe400078e020d */
[----:B--2---:R-:W-:-:S04]  /*0910*/  @!P1 IMAD.WIDE.U32 R8, R4, R11, R8 ;  /* 0x0000000b04089225 */ /* 0x004fc800078e0008 */
[----:B------:R-:W-:Y:S02]  /*0920*/  @!P1 IMAD.MOV.U32 R16, RZ, RZ, R8 ;  /* 0x000000ffff109224 */ /* 0x000fe400078e0008 */
[----:B------:R-:W-:Y:S01]  /*0930*/  @!P1 IMAD.MOV.U32 R17, RZ, RZ, R9 ;  /* 0x000000ffff119224 */ /* 0x000fe200078e0009 */
[----:B------:R-:W-:Y:S06]  /*0940*/  @!P3 BRA `(.L_x_6) ;  /* 0x00000000000cb947 */ /* 0x000fec0003800000 */
[----:B------:R-:W-:Y:S01]  /*0950*/  UCGABAR_WAIT ;  /* 0x0000000000007dc7 */ /* 0x000fe20008000000 */
[----:B------:R-:W-:Y:S01]  /*0960*/  CCTL.IVALL ;  /* 0x00000000ff00798f */ /* 0x000fe20002000000 */
[----:B------:R-:W-:Y:S05]  /*0970*/  BRA `(.L_x_7) ;  /* 0x0000000000047947 */ /* 0x000fea0003800000 */
.L_x_6:
[----:B------:R-:W-:Y:S06]  /*0980*/  BAR.SYNC.DEFER_BLOCKING 0x0 ;  /* 0x0000000000007b1d */ /* 0x000fec0000010000 */
.L_x_7:
[----:B------:R-:W-:Y:S05]  /*0990*/  @!P2 BRA `(.L_x_8) ;  /* 0x000000a000d0a947 */ /* 0x000fea0003800000 */
[----:B------:R-:W-:-:S13]  /*09a0*/  ISETP.GT.U32.AND P0, PT, R6, 0x1, PT ;  /* 0x000000010600780c */ /* 0x000fda0003f04070 */
[----:B0-----:R-:W-:Y:S05]  /*09b0*/  @P0 EXIT ;  /* 0x000000000000094d */ /* 0x001fea0003800000 */
[----:B------:R-:W-:Y:S01]  /*09c0*/  ULDC.64 UR4, c[0x0][0x650] ;  /* 0x0001940000047ab9 */ /* 0x000fe20000000a00 */
[----:B------:R-:W-:Y:S01]  /*09d0*/  PRMT R0, RZ, 0x7610, R0 ;  /* 0x00007610ff007816 */ /* 0x000fe20000000000 */
[----:B------:R-:W-:Y:S01]  /*09e0*/  IMAD.MOV.U32 R152, RZ, RZ, -0x1 ;  /* 0xffffffffff987424 */ /* 0x000fe200078e00ff */
[----:B------:R-:W-:Y:S01]  /*09f0*/  ISETP.GE.U32.AND P0, PT, R16, UR4, PT ;  /* 0x0000000410007c0c */ /* 0x000fe2000bf06070 */
[----:B------:R-:W-:Y:S02]  /*0a00*/  IMAD.MOV.U32 R153, RZ, RZ, -0x1 ;  /* 0xffffffffff997424 */ /* 0x000fe400078e00ff */
[----:B------:R-:W-:Y:S01]  /*0a10*/  IMAD.MOV.U32 R23, RZ, RZ, -0x1 ;  /* 0xffffffffff177424 */ /* 0x000fe200078e00ff */
[----:B------:R-:W-:-:S13]  /*0a20*/  ISETP.GE.U32.AND.EX P0, PT, R17, UR5, PT, P0 ;  /* 0x0000000511007c0c */ /* 0x000fda000bf06100 */
[----:B------:R-:W-:Y:S05]  /*0a30*/  @P0 BRA `(.L_x_9) ;  /* 0x00000004002c0947 */ /* 0x000fea0003800000 */
[----:B------:R-:W0:Y:S01]  /*0a40*/  LDC.64 R24, c[0x0][0x628] ;  /* 0x00018a00ff187b82 */ /* 0x000e220000000a00 */
[----:B------:R-:W-:Y:S01]  /*0a50*/  IMAD.MOV.U32 R8, RZ, RZ, R16 ;  /* 0x000000ffff087224 */ /* 0x000fe200078e0010 */
[----:B------:R-:W-:-:S06]  /*0a60*/  MOV R9, R17 ;  /* 0x0000001100097202 */ /* 0x000fcc0000000f00 */
[----:B------:R-:W1:Y:S08]  /*0a70*/  LDC R0, c[0x0][0x630] ;  /* 0x00018c00ff007b82 */ /* 0x000e700000000800 */
[----:B------:R-:W2:Y:S01]  /*0a80*/  LDC.64 R26, c[0x0][0x620] ;  /* 0x00018800ff1a7b82 */ /* 0x000ea20000000a00 */
[----:B0-----:R-:W-:-:S04]  /*0a90*/  ISETP.NE.U32.AND P0, PT, R24, RZ, PT ;  /* 0x000000ff1800720c */ /* 0x001fc80003f05070 */
[----:B------:R-:W-:-:S13]  /*0aa0*/  ISETP.NE.AND.EX P0, PT, R25, RZ, PT, P0 ;  /* 0x000000ff1900720c */ /* 0x000fda0003f05300 */
[----:B-12---:R-:W-:Y:S05]  /*0ab0*/  @!P0 BRA `(.L_x_10) ;  /* 0x0000000000288947 */ /* 0x006fea0003800000 */
[----:B------:R-:W0:Y:S02]  /*0ac0*/  LDC R13, c[0x0][0x634] ;  /* 0x00018d00ff0d7b82 */ /* 0x000e240000000800 */
[----:B0-----:R-:W-:-:S05]  /*0ad0*/  IADD3 R13, P0, R16, R13, RZ ;  /* 0x0000000d100d7210 */ /* 0x001fca0007f1e0ff */
[----:B------:R-:W-:-:S04]  /*0ae0*/  IMAD.X R15, RZ, RZ, R17, P0 ;  /* 0x000000ffff0f7224 */ /* 0x000fc800000e0611 */
[----:B------:R-:W-:-:S04]  /*0af0*/  IMAD.WIDE.U32 R8, R15, R24, RZ ;  /* 0x000000180f087225 */ /* 0x000fc800078e00ff */
[----:B------:R-:W-:-:S04]  /*0b00*/  IMAD.WIDE.U32 R10, P0, R13, R25, R8 ;  /* 0x000000190d0a7225 */ /* 0x000fc80007800008 */
[----:B------:R-:W-:-:S04]  /*0b10*/  IMAD.WIDE.U32 R8, R13, R24, RZ ;  /* 0x000000180d087225 */ /* 0x000fc800078e00ff */
[----:B------:R-:W-:Y:S01]  /*0b20*/  IMAD.X R13, RZ, RZ, RZ, P0 ;  /* 0x000000ffff0d7224 */ /* 0x000fe200000e06ff */
[----:B------:R-:W-:Y:S01]  /*0b30*/  IADD3 RZ, P0, R9, R10, RZ ;  /* 0x0000000a09ff7210 */ /* 0x000fe20007f1e0ff */
[----:B------:R-:W-:-:S04]  /*0b40*/  IMAD.MOV.U32 R12, RZ, RZ, R11 ;  /* 0x000000ffff0c7224 */ /* 0x000fc800078e000b */
[----:B------:R-:W-:-:S08]  /*0b50*/  IMAD.WIDE.U32.X R8, R15, R25, R12, P0 ;  /* 0x000000190f087225 */ /* 0x000fd000000e040c */
.L_x_10:
[----:B------:R-:W0:Y:S01]  /*0b60*/  LDC.64 R24, c[0x0][0x640] ;  /* 0x00019000ff187b82 */ /* 0x000e220000000a00 */
[-CC-:B------:R-:W-:Y:S01]  /*0b70*/  SHF.R.U64 R28, R8, R0.reuse, R9.reuse ;  /* 0x00000000081c7219 */ /* 0x180fe20000001209 */
[----:B------:R-:W-:Y:S01]  /*0b80*/  IMAD R30, R7, R21, R4 ;  /* 0x00000015071e7224 */ /* 0x000fe200078e0204 */
[----:B------:R-:W-:Y:S01]  /*0b90*/  SHF.R.U32.HI R0, RZ, R0, R9 ;  /* 0x00000000ff007219 */ /* 0x000fe20000011609 */
[----:B------:R-:W-:Y:S01]  /*0ba0*/  IMAD.MOV.U32 R21, RZ, RZ, 0x1 ;  /* 0x00000001ff157424 */ /* 0x000fe200078e00ff */
[----:B------:R-:W-:-:S03]  /*0bb0*/  IADD3 R5, P0, RZ, -R28, RZ ;  /* 0x8000001cff057210 */ /* 0x000fc60007f1e0ff */
[----:B------:R-:W1:Y:S02]  /*0bc0*/  LDC R6, c[0x0][0x618] ;  /* 0x00018600ff067b82 */ /* 0x000e640000000800 */
[----:B------:R-:W-:-:S04]  /*0bd0*/  IMAD.X R9, RZ, RZ, ~R0, P0 ;  /* 0x000000ffff097224 */ /* 0x000fc800000e0e00 */
[-C--:B------:R-:W-:Y:S02]  /*0be0*/  IMAD R0, R9, R26.reuse, RZ ;  /* 0x0000001a09007224 */ /* 0x080fe400078e02ff */
[----:B------:R-:W2:Y:S01]  /*0bf0*/  LDC R11, c[0x0][0x608] ;  /* 0x00018200ff0b7b82 */ /* 0x000ea20000000800 */
[----:B------:R-:W-:-:S04]  /*0c00*/  IMAD.WIDE.U32 R8, R5, R26, R16 ;  /* 0x0000001a05087225 */ /* 0x000fc800078e0010 */
[----:B------:R-:W-:-:S03]  /*0c10*/  IMAD R5, R5, R27, R0 ;  /* 0x0000001b05057224 */ /* 0x000fc600078e0200 */
[----:B------:R-:W3:Y:S01]  /*0c20*/  LDC R12, c[0x0][0x658] ;  /* 0x00019600ff0c7b82 */ /* 0x000ee20000000800 */
[----:B0-----:R-:W-:Y:S01]  /*0c30*/  ISETP.NE.U32.AND P0, PT, R24, RZ, PT ;  /* 0x000000ff1800720c */ /* 0x001fe20003f05070 */
[----:B------:R-:W-:Y:S02]  /*0c40*/  IMAD.IADD R5, R9, 0x1, R5 ;  /* 0x0000000109057824 */ /* 0x000fe400078e0205 */
[----:B------:R-:W-:Y:S01]  /*0c50*/  IMAD.MOV.U32 R9, RZ, RZ, -0x1 ;  /* 0xffffffffff097424 */ /* 0x000fe200078e00ff */
[----:B------:R-:W-:-:S03]  /*0c60*/  ISETP.NE.AND.EX P0, PT, R25, RZ, PT, P0 ;  /* 0x000000ff1900720c */ /* 0x000fc60003f05300 */
[----:B------:R-:W0:Y:S01]  /*0c70*/  LDC R15, c[0x0][0x600] ;  /* 0x00018000ff0f7b82 */ /* 0x000e220000000800 */
[-CC-:B-1----:R-:W-:Y:S02]  /*0c80*/  SHF.R.U64 R13, R8, R6.reuse, R5.reuse ;  /* 0x00000006080d7219 */ /* 0x182fe40000001205 */
[----:B------:R-:W-:-:S05]  /*0c90*/  SHF.R.U32.HI R0, RZ, R6, R5 ;  /* 0x00000006ff007219 */ /* 0x000fca0000011605 */
[----:B------:R-:W1:Y:S01]  /*0ca0*/  LDC R14, c[0x0][0x648] ;  /* 0x00019200ff0e7b82 */ /* 0x000e620000000800 */
[-CC-:B--2---:R-:W-:Y:S02]  /*0cb0*/  SHF.R.U64 R27, R13, R11.reuse, R0.reuse ;  /* 0x0000000b0d1b7219 */ /* 0x184fe40000001200 */
[----:B------:R-:W-:-:S05]  /*0cc0*/  SHF.R.U32.HI R5, RZ, R11, R0 ;  /* 0x0000000bff057219 */ /* 0x000fca0000011600 */
[----:B------:R-:W2:Y:S01]  /*0cd0*/  LDC R20, c[0x0][0x638] ;  /* 0x00018e00ff147b82 */ /* 0x000ea20000000800 */
[-CC-:B---3--:R-:W-:Y:S02]  /*0ce0*/  SHF.R.U64 R26, R27, R12.reuse, R5.reuse ;  /* 0x0000000c1b1a7219 */ /* 0x188fe40000001205 */
[-C--:B------:R-:W-:Y:S02]  /*0cf0*/  SHF.L.U32 R0, R9, R12.reuse, RZ ;  /* 0x0000000c09007219 */ /* 0x080fe400000006ff */
[----:B------:R-:W-:Y:S01]  /*0d00*/  SHF.R.U32.HI R5, RZ, R12, R5 ;  /* 0x0000000cff057219 */ /* 0x000fe20000011605 */
[----:B------:R-:W-:Y:S01]  /*0d10*/  IMAD.MOV.U32 R4, RZ, RZ, R26 ;  /* 0x000000ffff047224 */ /* 0x000fe200078e001a */
[----:B------:R-:W-:Y:S01]  /*0d20*/  LOP3.LUT R10, RZ, R0, RZ, 0x33, !PT ;  /* 0x00000000ff0a7212 */ /* 0x000fe200078e33ff */
[----:B------:R-:W3:Y:S01]  /*0d30*/  LDC R23, c[0x0][0x610] ;  /* 0x00018400ff177b82 */ /* 0x000ee20000000800 */
[----:B------:R-:W-:Y:S05]  /*0d40*/  @!P0 BRA `(.L_x_11) ;  /* 0x0000000000288947 */ /* 0x000fea0003800000 */
[----:B------:R-:W4:Y:S02]  /*0d50*/  LDC R9, c[0x0][0x64c] ;  /* 0x00019300ff097b82 */ /* 0x000f240000000800 */
[----:B----4-:R-:W-:-:S05]  /*0d60*/  IADD3 R9, P0, R26, R9, RZ ;  /* 0x000000091a097210 */ /* 0x010fca0007f1e0ff */
[----:B------:R-:W-:-:S04]  /*0d70*/  IMAD.X R11, RZ, RZ, R5, P0 ;  /* 0x000000ffff0b7224 */ /* 0x000fc800000e0605 */
[----:B------:R-:W-:-:S04]  /*0d80*/  IMAD.WIDE.U32 R4, R11, R24, RZ ;  /* 0x000000180b047225 */ /* 0x000fc800078e00ff */
[----:B------:R-:W-:-:S04]  /*0d90*/  IMAD.WIDE.U32 R6, P0, R9, R25, R4 ;  /* 0x0000001909067225 */ /* 0x000fc80007800004 */
[----:B------:R-:W-:Y:S01]  /*0da0*/  IMAD.WIDE.U32 R4, R9, R24, RZ ;  /* 0x0000001809047225 */ /* 0x000fe200078e00ff */
[----:B------:R-:W-:-:S03]  /*0db0*/  IADD3.X R9, RZ, RZ, RZ, P0, !PT ;  /* 0x000000ffff097210 */ /* 0x000fc600007fe4ff */
[----:B------:R-:W-:Y:S01]  /*0dc0*/  IMAD.MOV.U32 R8, RZ, RZ, R7 ;  /* 0x000000ffff087224 */ /* 0x000fe200078e0007 */
[----:B------:R-:W-:-:S05]  /*0dd0*/  IADD3 RZ, P0, R5, R6, RZ ;  /* 0x0000000605ff7210 */ /* 0x000fca0007f1e0ff */
[----:B------:R-:W-:-:S08]  /*0de0*/  IMAD.WIDE.U32.X R4, R11, R25, R8, P0 ;  /* 0x000000190b047225 */ /* 0x000fd000000e0408 */
.L_x_11:
[----:B-1----:R-:W-:Y:S01]  /*0df0*/  SHF.R.U64 R4, R4, R14, R5 ;  /* 0x0000000e04047219 */ /* 0x002fe20000001205 */
[----:B0-----:R-:W-:Y:S01]  /*0e00*/  VIADD R6, R15, 0xffffffff ;  /* 0xffffffff0f067836 */ /* 0x001fe20000000000 */
[----:B------:R-:W-:Y:S02]  /*0e10*/  SHF.L.U32 R0, R21, R12, RZ ;  /* 0x0000000c15007219 */ /* 0x000fe400000006ff */
[----:B------:R-:W-:Y:S01]  /*0e20*/  LOP3.LUT R5, R27, R10, RZ, 0xc0, !PT ;  /* 0x0000000a1b057212 */ /* 0x000fe200078ec0ff */
[----:B------:R-:W-:Y:S01]  /*0e30*/  IMAD.MOV R7, RZ, RZ, -R4 ;  /* 0x000000ffff077224 */ /* 0x000fe200078e0a04 */
[----:B------:R-:W-:Y:S02]  /*0e40*/  SEL R3, R3, R30, !P1 ;  /* 0x0000001e03037207 */ /* 0x000fe40004800000 */
[----:B------:R-:W-:Y:S01]  /*0e50*/  LOP3.LUT R6, R13, R6, RZ, 0xc0, !PT ;  /* 0x000000060d067212 */ /* 0x000fe200078ec0ff */
[----:B------:R-:W-:Y:S02]  /*0e60*/  IMAD R4, R0, R4, R5 ;  /* 0x0000000400047224 */ /* 0x000fe400078e0205 */
[----:B--2---:R-:W-:-:S02]  /*0e70*/  IMAD R0, R7, R20, R26 ;  /* 0x0000001407007224 */ /* 0x004fc400078e021a */
[----:B---3--:R-:W-:Y:S02]  /*0e80*/  IMAD R3, R4, R23, R3 ;  /* 0x0000001704037224 */ /* 0x008fe400078e0203 */
[----:B------:R-:W-:Y:S02]  /*0e90*/  IMAD R152, R0, R15, R6 ;  /* 0x0000000f00987224 */ /* 0x000fe400078e0206 */
[----:B------:R-:W-:Y:S02]  /*0ea0*/  IMAD.MOV.U32 R4, RZ, RZ, 0x1 ;  /* 0x00000001ff047424 */ /* 0x000fe400078e00ff */
[----:B------:R-:W-:Y:S01]  /*0eb0*/  IMAD.MOV.U32 R23, RZ, RZ, R28 ;  /* 0x000000ffff177224 */ /* 0x000fe200078e001c */
[----:B------:R-:W-:Y:S02]  /*0ec0*/  SEL R153, R152, R3, !P1 ;  /* 0x0000000398997207 */ /* 0x000fe40004800000 */
[----:B------:R-:W-:Y:S02]  /*0ed0*/  PRMT R0, R4, 0x7610, R0 ;  /* 0x0000761004007816 */ /* 0x000fe40000000000 */
[----:B------:R-:W-:-:S07]  /*0ee0*/  SEL R152, R3, R152, !P1 ;  /* 0x0000009803987207 */ /* 0x000fce0004800000 */
.L_x_9:
[----:B------:R-:W-:-:S08]  /*0ef0*/  NOP ;  /* 0x0000000000007918 */ /* 0x000fd00000000000 */
[----:B------:R-:W0:Y:S02]  /*0f00*/  USETMAXREG.TRY_ALLOC.CTAPOOL UP0, 0xe8 ;  /* 0x000000e8000079c8 */ /* 0x000e240008000600 */
[----:B0-----:R-:W-:-:S13]  /*0f10*/  PLOP3.LUT P0, PT, PT, PT, UP0, 0x80, 0x0 ;  /* 0x000000000000781c */ /* 0x001fda0003f0f008 */
[----:B------:R-:W-:Y:S05]  /*0f20*/  @!P0 BRA `(.L_x_9) ;  /* 0xfffffffc00f08947 */ /* 0x000fea000383ffff */
[----:B------:R-:W-:Y:S01]  /*0f30*/  ULDC.64 UR4, c[0x0][0x598] ;  /* 0x0001660000047ab9 */ /* 0x000fe20000000a00 */
[----:B------:R-:W-:Y:S01]  /*0f40*/  ULDC.64 UR36, c[0x0][0x208] ;  /* 0x0000820000247ab9 */ /* 0x000fe20000000a00 */
[----:B------:R-:W-:-:S04]  /*0f50*/  ISETP.NE.U32.AND P0, PT, RZ, UR4, PT ;  /* 0x00000004ff007c0c */ /* 0x000fc8000bf05070 */
[----:B------:R-:W-:-:S13]  /*0f60*/  ISETP.NE.AND.EX P0, PT, RZ, UR5, PT, P0 ;  /* 0x00000005ff007c0c */ /* 0x000fda000bf05300 */
[----:B------:R-:W-:Y:S05]  /*0f70*/  @!P0 BRA `(.L_x_12) ;  /* 0x00000000001c8947 */ /* 0x000fea0003800000 */
[----:B------:R-:W0:Y:S02]  /*0f80*/  LDC.64 R4, c[0x0][0x598] ;  /* 0x00016600ff047b82 */ /* 0x000e240000000a00 */
[----:B0-----:R-:W2:Y:S02]  /*0f90*/  LDG.E.64 R4, desc[UR36][R4.64] ;  /* 0x0000002404047981 */ /* 0x001ea4000c1e1b00 */
[----:B--2---:R-:W-:-:S04]  /*0fa0*/  ISETP.NE.U32.AND P0, PT, R4, RZ, PT ;  /* 0x000000ff0400720c */ /* 0x004fc80003f05070 */
[----:B------:R-:W-:-:S13]  /*0fb0*/  ISETP.NE.AND.EX P0, PT, R5, RZ, PT, P0 ;  /* 0x000000ff0500720c */ /* 0x000fda0003f05300 */
[----:B------:R-:W-:Y:S05]  /*0fc0*/  @!P0 BRA `(.L_x_12) ;  /* 0x0000000000088947 */ /* 0x000fea0003800000 */
[----:B------:R0:W5:Y:S01]  /*0fd0*/  LD.E R154, desc[UR36][R4.64] ;  /* 0x00000024049a7980 */ /* 0x000162000c101900 */
[----:B------:R-:W-:Y:S05]  /*0fe0*/  BRA `(.L_x_13) ;  /* 0x0000000000247947 */ /* 0x000fea0003800000 */
.L_x_12:
[----:B------:R-:W-:Y:S02]  /*0ff0*/  ULDC.64 UR4, c[0x0][0x588] ;  /* 0x0001620000047ab9 */ /* 0x000fe40000000a00 */
[----:B------:R-:W-:-:S04]  /*1000*/  ISETP.NE.U32.AND P0, PT, RZ, UR4, PT ;  /* 0x00000004ff007c0c */ /* 0x000fc8000bf05070 */
[----:B------:R-:W-:-:S13]  /*1010*/  ISETP.NE.AND.EX P0, PT, RZ, UR5, PT, P0 ;  /* 0x00000005ff007c0c */ /* 0x000fda000bf05300 */
[----:B------:R-:W-:Y:S05]  /*1020*/  @!P0 BRA `(.L_x_14) ;  /* 0x00000000000c8947 */ /* 0x000fea0003800000 */
[----:B------:R-:W0:Y:S02]  /*1030*/  LDC.64 R154, c[0x0][0x588] ;  /* 0x00016200ff9a7b82 */ /* 0x000e240000000a00 */
[----:B0-----:R1:W5:Y:S01]  /*1040*/  LDG.E R154, desc[UR36][R154.64] ;  /* 0x000000249a9a7981 */ /* 0x001362000c1e1900 */
[----:B------:R-:W-:Y:S05]  /*1050*/  BRA `(.L_x_13) ;  /* 0x0000000000087947 */ /* 0x000fea0003800000 */
.L_x_14:
[----:B------:R-:W-:Y:S02]  /*1060*/  ULDC UR4, c[0x0][0x580] ;  /* 0x0001600000047ab9 */ /* 0x000fe40000000800 */
[----:B------:R-:W-:-:S07]  /*1070*/  IMAD.U32 R154, RZ, RZ, UR4 ;  /* 0x00000004ff9a7e24 */ /* 0x000fce000f8e00ff */
.L_x_13:
[----:B------:R-:W-:Y:S02]  /*1080*/  ULDC.64 UR4, c[0x0][0x5a0] ;  /* 0x0001680000047ab9 */ /* 0x000fe40000000a00 */
[----:B------:R-:W-:-:S04]  /*1090*/  ISETP.NE.U32.AND P0, PT, RZ, UR4, PT ;  /* 0x00000004ff007c0c */ /* 0x000fc8000bf05070 */
[----:B------:R-:W-:-:S13]  /*10a0*/  ISETP.NE.AND.EX P0, PT, RZ, UR5, PT, P0 ;  /* 0x00000005ff007c0c */ /* 0x000fda000bf05300 */
[----:B------:R-:W-:Y:S05]  /*10b0*/  @!P0 BRA `(.L_x_15) ;  /* 0x00000000001c8947 */ /* 0x000fea0003800000 */
[----:B0-----:R-:W0:Y:S02]  /*10c0*/  LDC.64 R4, c[0x0][0x5a0] ;  /* 0x00016800ff047b82 */ /* 0x001e240000000a00 */
[----:B0-----:R-:W2:Y:S02]  /*10d0*/  LDG.E.64 R4, desc[UR36][R4.64] ;  /* 0x0000002404047981 */ /* 0x001ea4000c1e1b00 */
[----:B--2---:R-:W-:-:S04]  /*10e0*/  ISETP.NE.U32.AND P0, PT, R4, RZ, PT ;  /* 0x000000ff0400720c */ /* 0x004fc80003f05070 */
[----:B------:R-:W-:-:S13]  /*10f0*/  ISETP.NE.AND.EX P0, PT, R5, RZ, PT, P0 ;  /* 0x000000ff0500720c */ /* 0x000fda0003f05300 */
[----:B------:R-:W-:Y:S05]  /*1100*/  @!P0 BRA `(.L_x_15) ;  /* 0x0000000000088947 */ /* 0x000fea0003800000 */
[----:B-1----:R0:W5:Y:S01]  /*1110*/  LD.E R155, desc[UR36][R4.64] ;  /* 0x00000024049b7980 */ /* 0x002162000c101900 */
[----:B------:R-:W-:Y:S05]  /*1120*/  BRA `(.L_x_16) ;  /* 0x0000000000247947 */ /* 0x000fea0003800000 */
.L_x_15:
[----:B------:R-:W-:Y:S02]  /*1130*/  ULDC.64 UR4, c[0x0][0x590] ;  /* 0x0001640000047ab9 */ /* 0x000fe40000000a00 */
[----:B------:R-:W-:-:S04]  /*1140*/  ISETP.NE.U32.AND P0, PT, RZ, UR4, PT ;  /* 0x00000004ff007c0c */ /* 0x000fc8000bf05070 */
[----:B------:R-:W-:-:S13]  /*1150*/  ISETP.NE.AND.EX P0, PT, RZ, UR5, PT, P0 ;  /* 0x00000005ff007c0c */ /* 0x000fda000bf05300 */
[----:B------:R-:W-:Y:S05]  /*1160*/  @!P0 BRA `(.L_x_17) ;  /* 0x00000000000c8947 */ /* 0x000fea0003800000 */
[----:B0-----:R-:W1:Y:S02]  /*1170*/  LDC.64 R4, c[0x0][0x590] ;  /* 0x00016400ff047b82 */ /* 0x001e640000000a00 */
[----:B-1----:R1:W5:Y:S01]  /*1180*/  LDG.E R155, desc[UR36][R4.64] ;  /* 0x00000024049b7981 */ /* 0x002362000c1e1900 */
[----:B------:R-:W-:Y:S05]  /*1190*/  BRA `(.L_x_16) ;  /* 0x0000000000087947 */ /* 0x000fea0003800000 */
.L_x_17:
[----:B------:R-:W-:Y:S02]  /*11a0*/  ULDC UR4, c[0x0][0x584] ;  /* 0x0001610000047ab9 */ /* 0x000fe40000000800 */
[----:B-1----:R-:W-:-:S07]  /*11b0*/  IMAD.U32 R155, RZ, RZ, UR4 ;  /* 0x00000004ff9b7e24 */ /* 0x002fce000f8e00ff */
.L_x_16:
[----:B------:R-:W-:-:S13]  /*11c0*/  LOP3.LUT P0, RZ, R0, 0xff, RZ, 0xc0, !PT ;  /* 0x000000ff00ff7812 */ /* 0x000fda000780c0ff */
[----:B------:R-:W-:Y:S05]  /*11d0*/  @!P0 EXIT ;  /* 0x000000000000894d */ /* 0x000fea0003800000 */
[----:B------:R-:W-:Y:S01]  /*11e0*/  ULDC UR4, c[0x0][0x28c] ;  /* 0x0000a30000047ab9 */ /* 0x000fe20000000800 */
[----:B------:R-:W-:Y:S01]  /*11f0*/  LOP3.LUT R164, R19, 0x1, RZ, 0xfc, !PT ;  /* 0x0000000113a47812 */ /* 0x000fe200078efcff */
[----:B------:R-:W-:Y:S01]  /*1200*/  UIADD3 UR4, UR4, 0x1f, URZ ;  /* 0x0000001f04047890 */ /* 0x000fe2000fffe03f */
[----:B------:R-:W-:Y:S01]  /*1210*/  UMOV UR38, URZ ;  /* 0x0000003f00267c82 */ /* 0x000fe20008000000 */
[----:B------:R-:W-:Y:S02]  /*1220*/  UMOV UR39, URZ ;  /* 0x0000003f00277c82 */ /* 0x000fe40008000000 */
[----:B------:R-:W-:-:S04]  /*1230*/  USHF.R.S32.HI UR5, URZ, 0x1f, UR4 ;  /* 0x0000001f3f057899 */ /* 0x000fc80008011404 */
[----:B------:R-:W-:-:S04]  /*1240*/  ULEA.HI UR5, UR5, UR4, URZ, 0x5 ;  /* 0x0000000405057291 */ /* 0x000fc8000f8f283f */
[----:B------:R-:W-:-:S12]  /*1250*/  USHF.R.S32.HI UR40, URZ, 0x5, UR5 ;  /* 0x000000053f287899 */ /* 0x000fd80008011405 */
.L_x_291:
[----:B------:R-:W-:Y:S01]  /*1260*/  LOP3.LUT R0, R18, 0x80, RZ, 0xc0, !PT ;  /* 0x0000008012007812 */ /* 0x000fe200078ec0ff */
[----:B--2---:R-:W2:Y:S01]  /*1270*/  S2UR UR7, SR_CgaCtaId ;  /* 0x00000000000779c3 */ /* 0x004ea20000008800 */
[----:B------:R-:W-:Y:S02]  /*1280*/  UMOV UR6, 0x400 ;  /* 0x0000040000067882 */ /* 0x000fe40000000000 */
[----:B------:R-:W-:-:S06]  /*1290*/  SHF.R.U32.HI R0, RZ, 0x7, R0 ;  /* 0x00000007ff007819 */ /* 0x000fcc0000011600 */
[----:B---3--:R-:W3:Y:S01]  /*12a0*/  SHFL.IDX PT, R0, R0, RZ, 0x1f ;  /* 0x00001fff00007589 */ /* 0x008ee200000e0000 */
[----:B--2---:R-:W-:Y:S01]  /*12b0*/  ULEA UR6, UR7, UR6, 0x18 ;  /* 0x0000000607067291 */ /* 0x004fe2000f8ec03f */
[----:B---3--:R-:W-:-:S13]  /*12c0*/  R2UR UR4, R0 ;  /* 0x00000000000472ca */ /* 0x008fda00000e0000 */
[----:B------:R-:W-:-:S04]  /*12d0*/  ULEA.HI UR5, UR4, UR4, URZ, 0x1 ;  /* 0x0000000404057291 */ /* 0x000fc8000f8f083f */
[----:B------:R-:W-:-:S04]  /*12e0*/  ULOP3.LUT UR5, UR5, 0xffffe, URZ, 0xc0, !UPT ;  /* 0x000ffffe05057892 */ /* 0x000fc8000f8ec03f */
[----:B------:R-:W-:-:S03]  /*12f0*/  UIADD3 UR5, UR4, -UR5, URZ ;  /* 0x8000000504057290 */ /* 0x000fc6000fffe03f */
[----:B------:R-:W-:Y:S01]  /*1300*/  ULDC UR4, c[0x0][0x28c] ;  /* 0x0000a30000047ab9 */ /* 0x000fe20000000800 */
[----:B------:R-:W-:Y:S01]  /*1310*/  ULEA UR5, UR5, UR6, 0xc ;  /* 0x0000000605057291 */ /* 0x000fe2000f8e603f */
[----:B------:R-:W-:-:S03]  /*1320*/  ISETP.LT.AND P0, PT, RZ, UR4, PT ;  /* 0x00000004ff007c0c */ /* 0x000fc6000bf01270 */
[----:B------:R-:W-:-:S04]  /*1330*/  UIADD3 UR5, UR5, 0x180, URZ ;  /* 0x0000018005057890 */ /* 0x000fc8000fffe03f */
[----:B------:R-:W-:-:S04]  /*1340*/  USHF.R.U32.HI UR5, URZ, 0x4, UR5 ;  /* 0x000000043f057899 */ /* 0x000fc80008011605 */
[----:B------:R-:W-:Y:S02]  /*1350*/  ULOP3.LUT UR41, UR5, 0x3fff, URZ, 0xc0, !UPT ;  /* 0x00003fff05297892 */ /* 0x000fe4000f8ec03f */
[----:B-1--45:R-:W-:Y:S10]  /*1360*/  @P0 BRA `(.L_x_18) ;  /* 0x0000000000400947 */ /* 0x032ff40003800000 */
[----:B------:R-:W-:Y:S01]  /*1370*/  MOV R0, 0x0 ;  /* 0x0000000000007802 */ /* 0x000fe20000000f00 */
[----:B------:R-:W-:Y:S01]  /*1380*/  ULDC.64 UR4, c[0x4][0x68] ;  /* 0x01001a0000047ab9 */ /* 0x000fe20000000a00 */
[----:B------:R-:W-:Y:S01]  /*1390*/  ULDC.64 UR6, c[0x4][0x8] ;  /* 0x0100020000067ab9 */ /* 0x000fe20000000a00 */
[----:B01----:R-:W-:Y:S01]  /*13a0*/  IMAD.U32 R4, RZ, RZ, UR4 ;  /* 0x00000004ff047e24 */ /* 0x003fe2000f8e00ff */
[----:B------:R0:W1:Y:S01]  /*13b0*/  LDC.64 R14, c[0x4][R0] ;  /* 0x01000000000e7b82 */ /* 0x0000620000000a00 */
[----:B------:R-:W-:Y:S01]  /*13c0*/  IMAD.U32 R5, RZ, RZ, UR5 ;  /* 0x00000005ff057e24 */ /* 0x000fe2000f8e00ff */
[----:B------:R-:W-:Y:S01]  /*13d0*/  ULDC.64 UR4, c[0x4][0x70] ;  /* 0x01001c0000047ab9 */ /* 0x000fe20000000a00 */
[----:B------:R-:W-:Y:S01]  /*13e0*/  IMAD.U32 R10, RZ, RZ, UR6 ;  /* 0x00000006ff0a7e24 */ /* 0x000fe2000f8e00ff */
[----:B------:R-:W-:Y:S01]  /*13f0*/  MOV R6, UR4 ;  /* 0x0000000400067c02 */ /* 0x000fe20008000f00 */
[----:B------:R-:W-:Y:S02]  /*1400*/  IMAD.U32 R7, RZ, RZ, UR5 ;  /* 0x00000005ff077e24 */ /* 0x000fe4000f8e00ff */
[----:B------:R-:W-:-:S02]  /*1410*/  IMAD.U32 R11, RZ, RZ, UR7 ;  /* 0x00000007ff0b7e24 */ /* 0x000fc4000f8e00ff */
[----:B------:R-:W-:Y:S02]  /*1420*/  IMAD.MOV.U32 R8, RZ, RZ, 0x1e1 ;  /* 0x000001e1ff087424 */ /* 0x000fe400078e00ff */
[----:B------:R-:W-:Y:S02]  /*1430*/  IMAD.MOV.U32 R12, RZ, RZ, 0x1 ;  /* 0x00000001ff0c7424 */ /* 0x000fe400078e00ff */
[----:B0-----:R-:W-:-:S07]  /*1440*/  IMAD.MOV.U32 R13, RZ, RZ, RZ ;  /* 0x000000ffff0d7224 */ /* 0x001fce00078e00ff */
[----:B------:R-:W-:-:S07]  /*1450*/  LEPC R20, `(.L_x_18) ;  /* 0x000000001014794e */ /* 0x000fce0000000000 */
[----:B-1---5:R-:W-:Y:S05]  /*1460*/  CALL.ABS.NOINC R14 ;  /* 0x000000000e007343 */ /* 0x022fea0003c00000 */
.L_x_18:
[----:B------:R-:W-:-:S13]  /*1470*/  ISETP.NE.AND P0, PT, R164, 0x3, PT ;  /* 0x00000003a400780c */ /* 0x000fda0003f05270 */
[----:B------:R-:W-:Y:S05]  /*1480*/  @!P0 BRA `(.L_x_19) ;  /* 0x0000000000048947 */ /* 0x000fea0003800000 */
[----:B------:R-:W-:Y:S01]  /*1490*/  BPT.TRAP 0x1 ;  /* 0x000000040000795c */ /* 0x000fe20000300000 */
.L_x_19:
[----:B------:R-:W2:Y:S01]  /*14a0*/  S2UR UR5, SR_CgaCtaId ;  /* 0x00000000000579c3 */ /* 0x000ea20000008800 */
[----:B------:R-:W-:Y:S01]  /*14b0*/  UMOV UR4, 0x400 ;  /* 0x0000040000047882 */ /* 0x000fe20000000000 */
[----:B------:R-:W-:Y:S02]  /*14c0*/  IMAD.U32 R3, RZ, RZ, UR39 ;  /* 0x00000027ff037e24 */ /* 0x000fe4000f8e00ff */
[----:B------:R-:W-:-:S05]  /*14d0*/  IMAD.U32 R0, RZ, RZ, UR38 ;  /* 0x00000026ff007e24 */ /* 0x000fca000f8e00ff */
[----:B------:R-:W-:Y:S01]  /*14e0*/  SHF.L.U32 R0, R0, 0x1f, RZ ;  /* 0x0000001f00007819 */ /* 0x000fe200000006ff */
[----:B--2---:R-:W-:-:S06]  /*14f0*/  ULEA UR4, UR5, UR4, 0x18 ;  /* 0x0000000405047291 */ /* 0x004fcc000f8ec03f */
[----:B------:R-:W-:-:S05]  /*1500*/  IMAD.U32 R6, RZ, RZ, UR4 ;  /* 0x00000004ff067e24 */ /* 0x000fca000f8e00ff */
[----:B------:R-:W-:-:S04]  /*1510*/  LEA R3, R3, R6, 0x3 ;  /* 0x0000000603037211 */ /* 0x000fc800078e18ff */
[----:B------:R2:W3:Y:S01]  /*1520*/  SYNCS.PHASECHK.TRANS64.TRYWAIT P1, [R3+URZ], R0 ;  /* 0x00000000030075a7 */ /* 0x0004e2000802017f */
[----:B------:R-:W-:Y:S05]  /*1530*/  @!P0 BRA `(.L_x_20) ;  /* 0x0000000000048947 */ /* 0x000fea0003800000 */
[----:B------:R-:W-:Y:S01]  /*1540*/  BPT.TRAP 0x1 ;  /* 0x000000040000795c */ /* 0x000fe20000300000 */
.L_x_20:
[----:B---3--:R-:W-:Y:S05]  /*1550*/  @P1 BRA `(.L_x_21) ;  /* 0x0000000000081947 */ /* 0x008fea0003800000 */
[----:B------:R-:W3:Y:S02]  /*1560*/  SYNCS.PHASECHK.TRANS64.TRYWAIT P1, [R3+URZ], R0 ;  /* 0x00000000030075a7 */ /* 0x000ee4000802017f */
[----:B---3--:R-:W-:Y:S05]  /*1570*/  @!P1 BRA `(.L_x_22) ;  /* 0x000000ac00ec9947 */ /* 0x008fea0003800000 */
.L_x_21:
[----:B------:R-:W-:-:S04]  /*1580*/  UISETP.LT.AND UP0, UPT, UR40, 0x1, UPT ;  /* 0x000000012800788c */ /* 0x000fc8000bf01270 */
[----:B------:R-:W-:-:S06]  /*1590*/  USEL UR4, UR40, 0x1, UP0 ;  /* 0x0000000128047887 */ /* 0x000fcc0008000000 */
[----:B--23--:R-:W-:Y:S01]  /*15a0*/  IMAD.U32 R0, RZ, RZ, UR4 ;  /* 0x00000004ff007e24 */ /* 0x00cfe2000f8e00ff */
[----:B------:R-:W-:Y:S05]  /*15b0*/  WARPSYNC.ALL ;  /* 0x0000000000007948 */ /* 0x000fea0003800000 */
[----:B------:R-:W-:-:S04]  /*15c0*/  IADD3 R0, -R0, UR40, RZ ;  /* 0x0000002800007c10 */ /* 0x000fc8000fffe1ff */
[----:B------:R-:W-:Y:S02]  /*15d0*/  ISETP.GE.AND P1, PT, R0, 0x1, PT ;  /* 0x000000010000780c */ /* 0x000fe40003f26270 */
[----:B------:R-:W-:Y:S01]  /*15e0*/  R2UR UR4, R6 ;  /* 0x00000000060472ca */ /* 0x000fe200000e0000 */
[----:B------:R-:W-:Y:S01]  /*15f0*/  WARPGROUP.ARRIVE ;  /* 0x00000000000079c5 */ /* 0x000fe20000000000 */
[----:B------:R-:W-:Y:S01]  /*1600*/  UMOV UR9, 0x80000020 ;  /* 0x8000002000097882 */ /* 0x000fe20000000000 */
[----:B------:R-:W-:-:S10]  /*1610*/  UMOV UR11, 0x80000020 ;  /* 0x80000020000b7882 */ /* 0x000fd40000000000 */
[----:B------:R-:W-:-:S04]  /*1620*/  UIADD3 UR4, UR4, 0x24180, URZ ;  /* 0x0002418004047890 */ /* 0x000fc8000fffe03f */
[----:B------:R-:W-:-:S04]  /*1630*/  USHF.R.U32.HI UR4, URZ, 0x4, UR4 ;  /* 0x000000043f047899 */ /* 0x000fc80008011604 */
[----:B------:R-:W-:Y:S02]  /*1640*/  ULOP3.LUT UR5, UR4, 0x3fff, URZ, 0xc0, !UPT ;  /* 0x00003fff04057892 */ /* 0x000fe4000f8ec03f */
[----:B------:R-:W-:Y:S02]  /*1650*/  ULOP3.LUT UR4, UR41, 0x10000, URZ, 0xfc, !UPT ;  /* 0x0001000029047892 */ /* 0x000fe4000f8efc3f */
[----:B------:R-:W-:Y:S02]  /*1660*/  ULOP3.LUT UR5, UR5, 0x10000, URZ, 0xfc, !UPT ;  /* 0x0001000005057892 */ /* 0x000fe4000f8efc3f */
[----:B------:R-:W-:Y:S02]  /*1670*/  ULEA UR6, UR39, UR4, 0xa ;  /* 0x0000000427067291 */ /* 0x000fe4000f8e503f */
[----:B------:R-:W-:-:S05]  /*1680*/  ULEA UR7, UR39, UR5, 0x9 ;  /* 0x0000000527077291 */ /* 0x000fca000f8e483f */
[----:B------:R-:W-:Y:S02]  /*1690*/  UMOV UR8, UR6 ;  /* 0x0000000600087c82 */ /* 0x000fe40008000000 */
[----:B------:R-:W-:Y:S02]  /*16a0*/  UMOV UR10, UR7 ;  /* 0x00000007000a7c82 */ /* 0x000fe40008000000 */
[----:B------:R-:W-:Y:S01]  /*16b0*/  HGMMA.64x128x16.F32 R88, gdesc[UR8], RZ, !UPT, gsb0 ;  /* 0x01e00000085879f0 */ /* 0x000fe2000c0008ff */
[----:B------:R-:W-:Y:S01]  /*16c0*/  UIADD3 UR8, UR6, 0x200, URZ ;  /* 0x0000020006087890 */ /* 0x000fe2000fffe03f */
[----:B------:R-:W-:Y:S01]  /*16d0*/  UMOV UR9, 0x80000020 ;  /* 0x8000002000097882 */ /* 0x000fe20000000000 */
[----:B------:R-:W-:Y:S02]  /*16e0*/  WARPGROUP.DEPBAR.LE gsb0, 0x0 ;  /* 0x00008000000079c5 */ /* 0x000fe40000010000 */
[----:B------:R-:W-:-:S07]  /*16f0*/  WARPGROUP.ARRIVE ;  /* 0x00000000000079c5 */ /* 0x000fce0000000000 */
[----:B------:R-:W-:Y:S01]  /*1700*/  HGMMA.64x128x16.F32 R24, gdesc[UR8], RZ, !UPT, gsb0 ;  /* 0x01e00000081879f0 */ /* 0x000fe2000c0008ff */
[----:B------:R-:W-:Y:S02]  /*1710*/  UIADD3 UR8, UR6, 0x2, URZ ;  /* 0x0000000206087890 */ /* 0x000fe4000fffe03f */
[----:B------:R-:W-:Y:S01]  /*1720*/  UIADD3 UR10, UR7, 0x2, URZ ;  /* 0x00000002070a7890 */ /* 0x000fe2000fffe03f */
[----:B------:R-:W-:Y:S01]  /*1730*/  UMOV UR9, 0x80000020 ;  /* 0x8000002000097882 */ /* 0x000fe20000000000 */
[----:B------:R-:W-:Y:S01]  /*1740*/  UMOV UR11, 0x80000020 ;  /* 0x80000020000b7882 */ /* 0x000fe20000000000 */
[----:B------:R-:W-:Y:S02]  /*1750*/  WARPGROUP.DEPBAR.LE gsb0, 0x0 ;  /* 0x00008000000079c5 */ /* 0x000fe40000010000 */
[----:B------:R-:W-:-:S06]  /*1760*/  WARPGROUP.ARRIVE ;  /* 0x00000000000079c5 */ /* 0x000fcc0000000000 */
[----:B------:R-:W-:Y:S01]  /*1770*/  HGMMA.64x128x16.F32 R88, gdesc[UR8], R88, gsb0 ;  /* 0x01e00000085879f0 */ /* 0x000fe20008000858 */
[----:B------:R-:W-:Y:S01]  /*1780*/  UIADD3 UR8, UR6, 0x202, URZ ;  /* 0x0000020206087890 */ /* 0x000fe2000fffe03f */
[----:B------:R-:W-:Y:S01]  /*1790*/  UMOV UR9, 0x80000020 ;  /* 0x8000002000097882 */ /* 0x000fe20000000000 */
[----:B------:R-:W-:Y:S02]  /*17a0*/  WARPGROUP.DEPBAR.LE gsb0, 0x0 ;  /* 0x00008000000079c5 */ /* 0x000fe40000010000 */
[----:B------:R-:W-:-:S07]  /*17b0*/  WARPGROUP.ARRIVE ;  /* 0x00000000000079c5 */ /* 0x000fce0000000000 */
[----:B------:R-:W-:Y:S03]  /*17c0*/  HGMMA.64x128x16.F32 R24, gdesc[UR8], R24, gsb0 ;  /* 0x01e00000081879f0 */ /* 0x000fe60008000818 */
[----:B------:R-:W-:Y:S02]  /*17d0*/  WARPGROUP.DEPBAR.LE gsb0, 0x0 ;  /* 0x00008000000079c5 */ /* 0x000fe40000010000 */
[----:B------:R-:W-:Y:S05]  /*17e0*/  @!P1 BRA `(.L_x_23) ;  /* 0x0000000400149947 */ /* 0x000fea0003800000 */
[----:B------:R-:W-:Y:S02]  /*17f0*/  UIADD3 UR6, UR39, 0x1, URZ ;  /* 0x0000000127067890 */ /* 0x000fe4000fffe03f */
[----:B------:R-:W-:Y:S02]  /*1800*/  IMAD.U32 R3, RZ, RZ, UR39 ;  /* 0x00000027ff037e24 */ /* 0x000fe4000f8e00ff */
[----:B------:R-:W-:-:S04]  /*1810*/  UISETP.NE.AND UP0, UPT, UR6, 0x9, UPT ;  /* 0x000000090600788c */ /* 0x000fc8000bf05270 */
[----:B------:R-:W-:Y:S02]  /*1820*/  USEL UR7, URZ, 0x1, UP0 ;  /* 0x000000013f077887 */ /* 0x000fe40008000000 */
[----:B------:R-:W-:Y:S02]  /*1830*/  USEL UR6, UR6, URZ, UP0 ;  /* 0x0000003f06067287 */ /* 0x000fe40008000000 */
[----:B------:R-:W-:-:S06]  /*1840*/  ULOP3.LUT UR7, UR38, UR7, URZ, 0x3c, !UPT ;  /* 0x0000000726077292 */ /* 0x000fcc000f8e3c3f */
[----:B------:R-:W-:-:S07]  /*1850*/  IMAD.U32 R7, RZ, RZ, UR7 ;  /* 0x00000007ff077e24 */ /* 0x000fce000f8e00ff */
.L_x_30:
[----:B------:R-:W-:Y:S05]  /*1860*/  @!P0 BRA `(.L_x_24) ;  /* 0x0000000000048947 */ /* 0x000fea0003800000 */
[----:B------:R-:W-:Y:S01]  /*1870*/  BPT.TRAP 0x1 ;  /* 0x000000040000795c */ /* 0x000fe20000300000 */
.L_x_24:
[----:B------:R-:W2:Y:S01]  /*1880*/  S2UR UR8, SR_CgaCtaId ;  /* 0x00000000000879c3 */ /* 0x000ea20000008800 */
[----:B------:R-:W-:Y:S01]  /*1890*/  UMOV UR7, 0x400 ;  /* 0x0000040000077882 */ /* 0x000fe20000000000 */
[----:B01----:R-:W-:Y:S01]  /*18a0*/  IMAD.U32 R5, RZ, RZ, UR6 ;  /* 0x00000006ff057e24 */ /* 0x003fe2000f8e00ff */
[----:B------:R-:W-:Y:S01]  /*18b0*/  SHF.L.U32 R4, R7, 0x1f, RZ ;  /* 0x0000001f07047819 */ /* 0x000fe200000006ff */
[----:B--2---:R-:W-:-:S06]  /*18c0*/  ULEA UR7, UR8, UR7, 0x18 ;  /* 0x0000000708077291 */ /* 0x004fcc000f8ec03f */
[----:B------:R-:W-:-:S04]  /*18d0*/  IMAD.U32 R6, RZ, RZ, UR7 ;  /* 0x00000007ff067e24 */ /* 0x000fc8000f8e00ff */
[----:B------:R-:W-:-:S04]  /*18e0*/  IMAD R5, R5, 0x8, R6 ;  /* 0x0000000805057824 */ /* 0x000fc800078e0206 */
[----:B------:R0:W1:Y:S01]  /*18f0*/  SYNCS.PHASECHK.TRANS64.TRYWAIT P1, [R5+URZ], R4 ;  /* 0x00000004050075a7 */ /* 0x000062000802017f */
[----:B------:R-:W-:Y:S05]  /*1900*/  @!P0 BRA `(.L_x_25) ;  /* 0x0000000000048947 */ /* 0x000fea0003800000 */
[----:B------:R-:W-:Y:S01]  /*1910*/  BPT.TRAP 0x1 ;  /* 0x000000040000795c */ /* 0x000fe20000300000 */
.L_x_25:
[----:B-1----:R-:W-:Y:S05]  /*1920*/  @P1 BRA `(.L_x_26) ;  /* 0x0000000000081947 */ /* 0x002fea0003800000 */
[----:B------:R-:W1:Y:S02]  /*1930*/  SYNCS.PHASECHK.TRANS64.TRYWAIT P1, [R5+URZ], R4 ;  /* 0x00000004050075a7 */ /* 0x000e64000802017f */
[----:B-1----:R-:W-:Y:S05]  /*1940*/  @!P1 BRA `(.L_x_27) ;  /* 0x000000ac000c9947 */ /* 0x002fea0003800000 */
.L_x_26:
[----:B------:R-:W-:Y:S01]  /*1950*/  ULEA UR7, UR6, UR4, 0xa ;  /* 0x0000000406077291 */ /* 0x000fe2000f8e503f */
[----:B------:R-:W-:Y:S01]  /*1960*/  WARPGROUP.ARRIVE ;  /* 0x00000000000079c5 */ /* 0x000fe20000000000 */
[----:B------:R-:W-:Y:S01]  /*1970*/  ULEA UR12, UR6, UR5, 0x9 ;  /* 0x00000005060c7291 */ /* 0x000fe2000f8e483f */
[----:B------:R-:W-:Y:S01]  /*1980*/  UMOV UR9, 0x80000020 ;  /* 0x8000002000097882 */ /* 0x000fe20000000000 */
[----:B------:R-:W-:-:S03]  /*1990*/  UMOV UR11, 0x80000020 ;  /* 0x80000020000b7882 */ /* 0x000fc60000000000 */
[----:B------:R-:W-:Y:S02]  /*19a0*/  UMOV UR8, UR7 ;  /* 0x0000000700087c82 */ /* 0x000fe40008000000 */
[----:B------:R-:W-:Y:S02]  /*19b0*/  UMOV UR10, UR12 ;  /* 0x0000000c000a7c82 */ /* 0x000fe40008000000 */
[----:B------:R-:W-:Y:S01]  /*19c0*/  HGMMA.64x128x16.F32 R88, gdesc[UR8], R88, gsb0 ;  /* 0x01e00000085879f0 */ /* 0x000fe20008000858 */
[----:B------:R-:W-:Y:S01]  /*19d0*/  UIADD3 UR8, UR7, 0x200, URZ ;  /* 0x0000020007087890 */ /* 0x000fe2000fffe03f */
[----:B------:R-:W-:Y:S01]  /*19e0*/  UMOV UR9, 0x80000020 ;  /* 0x8000002000097882 */ /* 0x000fe20000000000 */
[----:B------:R-:W-:Y:S02]  /*19f0*/  WARPGROUP.DEPBAR.LE gsb0, 0x0 ;  /* 0x00008000000079c5 */ /* 0x000fe40000010000 */
[----:B------:R-:W-:-:S07]  /*1a00*/  WARPGROUP.ARRIVE ;  /* 0x00000000000079c5 */ /* 0x000fce0000000000 */
[----:B------:R-:W-:Y:S01]  /*1a10*/  HGMMA.64x128x16.F32 R24, gdesc[UR8], R24, gsb0 ;  /* 0x01e00000081879f0 */ /* 0x000fe20008000818 */
        /* <DEDUP_REMOVED lines=14> */
[----:B------:R-:W-:Y:S01]  /*1b00*/  BPT.TRAP 0x1 ;  /* 0x000000040000795c */ /* 0x000fe20000300000 */
.L_x_28:
[----:B------:R-:W-:-:S13]  /*1b10*/  ISETP.NE.AND P1, PT, R156, RZ, PT ;  /* 0x000000ff9c00720c */ /* 0x000fda0003f25270 */
[----:B01----:R-:W-:-:S04]  /*1b20*/  @P1 IMAD R4, R3, 0x8, R6 ;  /* 0x0000000803041824 */ /* 0x003fc800078e0206 */
[----:B------:R-:W-:-:S05]  /*1b30*/  @P1 VIADD R5, R4, 0x48 ;  /* 0x0000004804051836 */ /* 0x000fca0000000000 */
[----:B------:R-:W-:-:S04]  /*1b40*/  @P1 PRMT R5, R22, 0x654, R5 ;  /* 0x0000065416051816 */ /* 0x000fc80000000005 */
[----:B------:R0:W-:Y:S01]  /*1b50*/  @P1 SYNCS.ARRIVE.TRANS64.RED.A1T0 RZ, [R5+URZ], RZ ;  /* 0x000000ff05ff19a7 */ /* 0x0001e2000810043f */
[----:B------:R-:W-:-:S13]  /*1b60*/  ISETP.GT.U32.AND P1, PT, R19, 0x1, PT ;  /* 0x000000011300780c */ /* 0x000fda0003f24070 */
[----:B0-----:R-:W-:Y:S05]  /*1b70*/  @P1 BRA `(.L_x_29) ;  /* 0x0000000000041947 */ /* 0x001fea0003800000 */
[----:B------:R-:W-:Y:S01]  /*1b80*/  BPT.TRAP 0x1 ;  /* 0x000000040000795c */ /* 0x000fe20000300000 */
.L_x_29:
[----:B------:R-:W-:Y:S01]  /*1b90*/  UIADD3 UR6, UR6, 0x1, URZ ;  /* 0x0000000106067890 */ /* 0x000fe2000fffe03f */
[C---:B------:R-:W-:Y:S01]  /*1ba0*/  ISETP.GT.AND P2, PT, R0.reuse, 0x1, PT ;  /* 0x000000010000780c */ /* 0x040fe20003f44270 */
[----:B------:R-:W-:Y:S01]  /*1bb0*/  VIADD R3, R3, 0x1 ;  /* 0x0000000103037836 */ /* 0x000fe20000000000 */
[----:B------:R-:W-:Y:S01]  /*1bc0*/  IADD3 R0, R0, -0x1, RZ ;  /* 0xffffffff00007810 */ /* 0x000fe20007ffe0ff */
[----:B------:R-:W-:-:S03]  /*1bd0*/  UISETP.NE.AND UP0, UPT, UR6, 0x9, UPT ;  /* 0x000000090600788c */ /* 0x000fc6000bf05270 */
[C---:B------:R-:W-:Y:S01]  /*1be0*/  ISETP.NE.AND P1, PT, R3.reuse, 0x9, PT ;  /* 0x000000090300780c */ /* 0x040fe20003f25270 */
[----:B------:R-:W-:Y:S02]  /*1bf0*/  USEL UR7, URZ, 0x1, UP0 ;  /* 0x000000013f077887 */ /* 0x000fe40008000000 */
[----:B------:R-:W-:Y:S01]  /*1c00*/  USEL UR6, UR6, URZ, UP0 ;  /* 0x0000003f06067287 */ /* 0x000fe20008000000 */
[----:B------:R-:W-:-:S03]  /*1c10*/  SEL R3, R3, RZ, P1 ;  /* 0x000000ff03037207 */ /* 0x000fc60000800000 */
[----:B------:R-:W-:Y:S01]  /*1c20*/  LOP3.LUT R7, R7, UR7, RZ, 0x3c, !PT ;  /* 0x0000000707077c12 */ /* 0x000fe2000f8e3cff */
[----:B------:R-:W-:Y:S07]  /*1c30*/  @P2 BRA `(.L_x_30) ;  /* 0xfffffffc00082947 */ /* 0x000fee000383ffff */
.L_x_23:
[----:B------:R-:W2:Y:S02]  /*1c40*/  LDC R0, c[0x0][0x28c] ;  /* 0x0000a300ff007b82 */ /* 0x000ea40000000800 */
[----:B--2---:R-:W-:-:S13]  /*1c50*/  ISETP.GE.AND P1, PT, R0, 0x1, PT ;  /* 0x000000010000780c */ /* 0x004fda0003f26270 */
[----:B------:R-:W-:Y:S05]  /*1c60*/  @!P1 BRA `(.L_x_31) ;  /* 0x0000000000509947 */ /* 0x000fea0003800000 */
[----:B------:R-:W-:Y:S05]  /*1c70*/  @!P0 BRA `(.L_x_32) ;  /* 0x0000000000048947 */ /* 0x000fea0003800000 */
[----:B------:R-:W-:Y:S01]  /*1c80*/  BPT.TRAP 0x1 ;  /* 0x000000040000795c */ /* 0x000fe20000300000 */
.L_x_32:
[----:B------:R-:W-:Y:S01]  /*1c90*/  ISETP.NE.AND P1, PT, R156, RZ, PT ;  /* 0x000000ff9c00720c */ /* 0x000fe20003f25270 */
[----:B------:R-:W-:Y:S01]  /*1ca0*/  BSSY B0, `(.L_x_33) ;  /* 0x000000e000007945 */ /* 0x000fe20003800000 */
[----:B------:R-:W-:-:S11]  /*1cb0*/  ISETP.GT.U32.AND P0, PT, R19, 0x1, PT ;  /* 0x000000011300780c */ /* 0x000fd60003f04070 */
[----:B------:R-:W-:Y:S05]  /*1cc0*/  @!P1 BRA `(.L_x_34) ;  /* 0x00000000002c9947 */ /* 0x000fea0003800000 */
[----:B------:R-:W-:-:S04]  /*1cd0*/  UISETP.LT.AND UP0, UPT, UR40, 0x1, UPT ;  /* 0x000000012800788c */ /* 0x000fc8000bf01270 */
[----:B------:R-:W-:-:S04]  /*1ce0*/  USEL UR6, UR40, 0x1, UP0 ;  /* 0x0000000128067887 */ /* 0x000fc80008000000 */
[----:B------:R-:W-:-:S04]  /*1cf0*/  UIADD3 UR6, UR39, UR40, -UR6 ;  /* 0x0000002827067290 */ /* 0x000fc8000fffe806 */
[----:B------:R-:W-:-:S04]  /*1d00*/  UIMAD.WIDE.U32 UR4, UR6, 0x38e38e39, URZ ;  /* 0x38e38e39060478a5 */ /* 0x000fc8000f8e003f */
[----:B------:R-:W-:-:S04]  /*1d10*/  USHF.R.U32.HI UR4, URZ, 0x1, UR5 ;  /* 0x000000013f047899 */ /* 0x000fc80008011605 */
[----:B------:R-:W-:-:S06]  /*1d20*/  UIMAD UR6, UR4, -0x9, UR6 ;  /* 0xfffffff7040678a4 */ /* 0x000fcc000f8e0206 */
[----:B------:R-:W-:-:S04]  /*1d30*/  IMAD.U32 R3, RZ, RZ, UR6 ;  /* 0x00000006ff037e24 */ /* 0x000fc8000f8e00ff */
[----:B------:R-:W-:-:S04]  /*1d40*/  IMAD R0, R3, 0x8, R6 ;  /* 0x0000000803007824 */ /* 0x000fc800078e0206 */
[----:B------:R-:W-:-:S05]  /*1d50*/  VIADD R3, R0, 0x48 ;  /* 0x0000004800037836 */ /* 0x000fca0000000000 */
[----:B------:R-:W-:-:S04]  /*1d60*/  PRMT R3, R22, 0x654, R3 ;  /* 0x0000065416037816 */ /* 0x000fc80000000003 */
[----:B------:R2:W-:Y:S03]  /*1d70*/  SYNCS.ARRIVE.TRANS64.RED.A1T0 RZ, [R3+URZ], RZ ;  /* 0x000000ff03ff79a7 */ /* 0x0005e6000810043f */
.L_x_34:
[----:B------:R-:W-:Y:S05]  /*1d80*/  BSYNC B0 ;  /* 0x0000000000007941 */ /* 0x000fea0003800000 */
.L_x_33:
[----:B------:R-:W-:Y:S05]  /*1d90*/  @P0 BRA `(.L_x_31) ;  /* 0x0000000000040947 */ /* 0x000fea0003800000 */
[----:B------:R-:W-:Y:S01]  /*1da0*/  BPT.TRAP 0x1 ;  /* 0x000000040000795c */ /* 0x000fe20000300000 */
.L_x_31:
[----:B------:R-:W3:Y:S01]  /*1db0*/  LDC R6, c[0x0][0x288] ;  /* 0x0000a200ff067b82 */ /* 0x000ee20000000800 */
[--C-:B------:R-:W-:Y:S01]  /*1dc0*/  SHF.R.U32.HI R0, RZ, 0x2, R18.reuse ;  /* 0x00000002ff007819 */ /* 0x100fe20000011612 */
[----:B------:R-:W-:Y:S01]  /*1dd0*/  UIADD3 UR39, UR40, UR39, URZ ;  /* 0x0000002728277290 */ /* 0x000fe2000fffe03f */
[----:B01----:R-:W-:Y:S01]  /*1de0*/  SHF.R.U32.HI R5, RZ, 0x7, R18 ;  /* 0x00000007ff057819 */ /* 0x003fe20000011612 */
[----:B------:R-:W-:Y:S01]  /*1df0*/  ULDC UR7, c[0x0][0x284] ;  /* 0x0000a10000077ab9 */ /* 0x000fe20000000800 */
[----:B--2---:R-:W-:Y:S01]  /*1e00*/  LOP3.LUT R3, R0, 0x7, RZ, 0xc0, !PT ;  /* 0x0000000700037812 */ /* 0x004fe200078ec0ff */
[----:B------:R-:W-:Y:S01]  /*1e10*/  UISETP.GT.U32.AND UP0, UPT, UR39, 0x8, UPT ;  /* 0x000000082700788c */ /* 0x000fe2000bf04070 */
[----:B------:R-:W-:Y:S01]  /*1e20*/  LOP3.LUT R0, R5, 0x1, RZ, 0xc0, !PT ;  /* 0x0000000105007812 */ /* 0x000fe200078ec0ff */
[----:B------:R-:W-:Y:S01]  /*1e30*/  UISETP.GE.U32.AND UP1, UPT, UR40, 0x9, UPT ;  /* 0x000000092800788c */ /* 0x000fe2000bf26070 */
[----:B------:R-:W-:Y:S01]  /*1e40*/  LOP3.LUT R4, R18, 0x60, RZ, 0xc0, !PT ;  /* 0x0000006012047812 */ /* 0x000fe200078ec0ff */
[----:B------:R-:W-:Y:S01]  /*1e50*/  UISETP.LT.U32.AND UP0, UPT, UR40, 0x9, UP0 ;  /* 0x000000092800788c */ /* 0x000fe20008701070 */
[----:B------:R-:W-:Y:S01]  /*1e60*/  SHF.R.S32.HI R15, RZ, 0x1f, R23 ;  /* 0x0000001fff0f7819 */ /* 0x000fe20000011417 */
[----:B------:R-:W-:Y:S01]  /*1e70*/  IMAD.SHL.U32 R10, R0, 0x40, RZ ;  /* 0x00000040000a7824 */ /* 0x000fe200078e00ff */
[----:B------:R-:W-:Y:S01]  /*1e80*/  SHF.R.U32.HI R8, RZ, 0x1, R4 ;  /* 0x00000001ff087819 */ /* 0x000fe20000011604 */
[----:B------:R-:W-:Y:S01]  /*1e90*/  ULDC.64 UR8, c[0x0][0x5d0] ;  /* 0x0001740000087ab9 */ /* 0x000fe20000000a00 */
[----:B------:R-:W-:Y:S01]  /*1ea0*/  LOP3.LUT R4, R18, 0x3, RZ, 0xc0, !PT ;  /* 0x0000000312047812 */ /* 0x000fe200078ec0ff */
[----:B------:R-:W-:Y:S01]  /*1eb0*/  UIMAD.WIDE.U32 UR4, UR39, 0x38e38e39, URZ ;  /* 0x38e38e39270478a5 */ /* 0x000fe2000f8e003f */
[--C-:B------:R-:W-:Y:S01]  /*1ec0*/  IADD3 R5, RZ, -R8, -R3.reuse ;  /* 0x80000008ff057210 */ /* 0x100fe20007ffe803 */
[----:B------:R-:W-:Y:S01]  /*1ed0*/  USEL UR6, URZ, 0x1, !UP0 ;  /* 0x000000013f067887 */ /* 0x000fe2000c000000 */
[----:B------:R-:W-:Y:S01]  /*1ee0*/  LOP3.LUT R165, R10, 0x40, R3, 0xe2, !PT ;  /* 0x000000400aa57812 */ /* 0x000fe200078ee203 */
[----:B------:R-:W-:Y:S01]  /*1ef0*/  IMAD.SHL.U32 R3, R153, 0x80, RZ ;  /* 0x0000008099037824 */ /* 0x000fe200078e00ff */
[----:B------:R-:W-:Y:S01]  /*1f00*/  USHF.R.U32.HI UR4, URZ, 0x1, UR5 ;  /* 0x000000013f047899 */ /* 0x000fe20008011605 */
[----:B------:R-:W-:Y:S01]  /*1f10*/  IMAD R157, R0, -0x40, R5 ;  /* 0xffffffc0009d7824 */ /* 0x000fe200078e0205 */
[----:B------:R-:W-:Y:S01]  /*1f20*/  ULOP3.LUT UR38, UR38, UR6, URZ, 0x3c, !UPT ;  /* 0x0000000626267292 */ /* 0x000fe2000f8e3c3f */
[----:B------:R-:W-:Y:S01]  /*1f30*/  IMAD.SHL.U32 R0, R152, 0x100, RZ ;  /* 0x0000010098007824 */ /* 0x000fe200078e00ff */
[----:B---3--:R-:W-:Y:S01]  /*1f40*/  ISETP.GE.AND P0, PT, R3, R6, PT ;  /* 0x000000060300720c */ /* 0x008fe20003f06270 */
[----:B------:R-:W-:Y:S01]  /*1f50*/  IMAD R10, R4, -0x2, R6 ;  /* 0xfffffffe040a7824 */ /* 0x000fe200078e0206 */
[----:B------:R-:W-:Y:S01]  /*1f60*/  UIMAD UR39, UR4, -0x9, UR39 ;  /* 0xfffffff7042778a4 */ /* 0x000fe2000f8e0227 */
[----:B------:R-:W-:Y:S01]  /*1f70*/  IMAD.SHL.U32 R6, R18, 0x2, RZ ;  /* 0x0000000212067824 */ /* 0x000fe200078e00ff */
[----:B------:R-:W-:Y:S01]  /*1f80*/  ISETP.GE.OR P0, PT, R0, UR7, P0 ;  /* 0x0000000700007c0c */ /* 0x000fe20008706670 */
[----:B------:R-:W-:Y:S01]  /*1f90*/  IMAD R4, R15, UR8, RZ ;  /* 0x000000080f047c24 */ /* 0x000fe2000f8e02ff */
[----:B------:R-:W-:Y:S01]  /*1fa0*/  @UP1 ULOP3.LUT UR38, UR38, 0x1, UR4, 0x78, !UPT ;  /* 0x0000000126261892 */ /* 0x000fe2000f8e7804 */
[----:B------:R-:W-:Y:S01]  /*1fb0*/  IMAD.WIDE R152, R152, 0x100, RZ ;  /* 0x0000010098987825 */ /* 0x000fe200078e02ff */
[----:B------:R-:W-:-:S02]  /*1fc0*/  LOP3.LUT R6, R3, 0x6, R6, 0xf8, !PT ;  /* 0x0000000603067812 */ /* 0x000fc400078ef806 */
[----:B------:R-:W-:Y:S01]  /*1fd0*/  IADD3 R157, -R0, UR7, R157 ;  /* 0x00000007009d7c10 */ /* 0x000fe2000fffe19d */
[C---:B------:R-:W-:Y:S01]  /*1fe0*/  IMAD R9, R23.reuse, UR9, R4 ;  /* 0x0000000917097c24 */ /* 0x040fe2000f8e0204 */
[----:B------:R-:W-:Y:S01]  /*1ff0*/  SHF.R.S32.HI R7, RZ, 0x1f, R6 ;  /* 0x0000001fff077819 */ /* 0x000fe20000011406 */
[----:B------:R-:W-:Y:S01]  /*2000*/  IMAD.IADD R0, R10, 0x1, -R3 ;  /* 0x000000010a007824 */ /* 0x000fe200078e0a03 */
[----:B------:R-:W-:Y:S02]  /*2010*/  LOP3.LUT R165, R152, R165, R8, 0xfe, !PT ;  /* 0x000000a598a57212 */ /* 0x000fe400078efe08 */
[----:B------:R-:W-:Y:S01]  /*2020*/  MOV R3, 0xffffffff ;  /* 0xffffffff00037802 */ /* 0x000fe20000000f00 */
[----:B------:R-:W-:-:S04]  /*2030*/  IMAD.WIDE.U32 R4, R23, UR8, R6 ;  /* 0x0000000817047c25 */ /* 0x000fc8000f8e0006 */
[----:B------:R-:W-:Y:S02]  /*2040*/  IMAD.IADD R9, R5, 0x1, R9 ;  /* 0x0000000105097824 */ /* 0x000fe400078e0209 */
[----:B------:R-:W-:Y:S01]  /*2050*/  IMAD.MOV.U32 R8, RZ, RZ, R4 ;  /* 0x000000ffff087224 */ /* 0x000fe200078e0004 */
[----:B------:R-:W-:Y:S06]  /*2060*/  @P0 BRA `(.L_x_35) ;  /* 0x0000008400700947 */ /* 0x000fec0003800000 */
[----:B------:R-:W0:Y:S01]  /*2070*/  LDC.64 R4, c[0x0][0x5c8] ;  /* 0x00017200ff047b82 */ /* 0x000e220000000a00 */
[----:B-----5:R-:W-:Y:S01]  /*2080*/  FSETP.NEU.AND P1, PT, R155, RZ, PT ;  /* 0x000000ff9b00720b */ /* 0x020fe20003f2d000 */
[----:B------:R-:W-:Y:S01]  /*2090*/  BSSY B0, `(.L_x_35) ;  /* 0x0000859000007945 */ /* 0x000fe20003800000 */
[----:B------:R-:W-:-:S04]  /*20a0*/  ISETP.GT.AND P2, PT, R157, RZ, PT ;  /* 0x000000ff9d00720c */ /* 0x000fc80003f44270 */
[----:B------:R-:W-:Y:S01]  /*20b0*/  ISETP.GT.AND P0, PT, R0, RZ, P2 ;  /* 0x000000ff0000720c */ /* 0x000fe20001704270 */
[-C--:B0-----:R-:W-:Y:S02]  /*20c0*/  IMAD R10, R153, R4.reuse, RZ ;  /* 0x00000004990a7224 */ /* 0x081fe400078e02ff */
[----:B------:R-:W-:-:S04]  /*20d0*/  IMAD.WIDE.U32 R166, R165, R4, R8 ;  /* 0x00000004a5a67225 */ /* 0x000fc800078e0008 */
[----:B------:R-:W-:-:S04]  /*20e0*/  IMAD R9, R165, R5, R10 ;  /* 0x00000005a5097224 */ /* 0x000fc800078e020a */
[----:B------:R-:W-:Y:S01]  /*20f0*/  IMAD.IADD R171, R167, 0x1, R9 ;  /* 0x00000001a7ab7824 */ /* 0x000fe200078e0209 */
[----:B------:R-:W-:Y:S06]  /*2100*/  @!P1 BRA `(.L_x_36) ;  /* 0x0000006000209947 */ /* 0x000fec0003800000 */
[----:B------:R-:W0:Y:S01]  /*2110*/  LDC.64 R10, c[0x0][0x5b8] ;  /* 0x00016e00ff0a7b82 */ /* 0x000e220000000a00 */
[----:B------:R-:W-:-:S07]  /*2120*/  ULDC.64 UR4, c[0x0][0x5c0] ;  /* 0x0001700000047ab9 */ /* 0x000fce0000000a00 */
[----:B------:R-:W1:Y:S08]  /*2130*/  LDC.64 R12, c[0x0][0x5b0] ;  /* 0x00016c00ff0c7b82 */ /* 0x000e700000000a00 */
[----:B------:R-:W2:Y:S01]  /*2140*/  LDC.64 R8, c[0x0][0x5a8] ;  /* 0x00016a00ff087b82 */ /* 0x000ea20000000a00 */
[----:B0-----:R-:W-:-:S04]  /*2150*/  IMAD R14, R15, R10, RZ ;  /* 0x0000000a0f0e7224 */ /* 0x001fc800078e02ff */
[C---:B------:R-:W-:Y:S02]  /*2160*/  IMAD R11, R23.reuse, R11, R14 ;  /* 0x0000000b170b7224 */ /* 0x040fe400078e020e */
[----:B------:R-:W-:-:S04]  /*2170*/  IMAD.WIDE.U32 R14, R23, R10, R6 ;  /* 0x0000000a170e7225 */ /* 0x000fc800078e0006 */
[----:B-1----:R-:W-:Y:S02]  /*2180*/  IMAD R20, R153, R12, RZ ;  /* 0x0000000c99147224 */ /* 0x002fe400078e02ff */
[----:B------:R-:W-:Y:S02]  /*2190*/  IMAD.IADD R21, R15, 0x1, R11 ;  /* 0x000000010f157824 */ /* 0x000fe400078e020b */
[----:B------:R-:W-:Y:S02]  /*21a0*/  IMAD R169, R165, R13, R20 ;  /* 0x0000000da5a97224 */ /* 0x000fe400078e0214 */
[----:B------:R-:W-:-:S04]  /*21b0*/  IMAD.MOV.U32 R20, RZ, RZ, R14 ;  /* 0x000000ffff147224 */ /* 0x000fc800078e000e */
[----:B------:R-:W-:-:S04]  /*21c0*/  IMAD.WIDE.U32 R158, R165, R12, R20 ;  /* 0x0000000ca59e7225 */ /* 0x000fc800078e0014 */
[----:B------:R-:W-:Y:S01]  /*21d0*/  IMAD.IADD R159, R159, 0x1, R169 ;  /* 0x000000019f9f7824 */ /* 0x000fe200078e02a9 */
[----:B--2---:R-:W-:-:S04]  /*21e0*/  LEA R160, P1, R158, R8, 0x1 ;  /* 0x000000089ea07211 */ /* 0x004fc800078208ff */
[----:B------:R-:W-:-:S05]  /*21f0*/  LEA.HI.X R161, R158, R9, R159, 0x1, P1 ;  /* 0x000000099ea17211 */ /* 0x000fca00008f0c9f */
[----:B------:R-:W2:Y:S01]  /*2200*/  @P0 LDG.E.LTC128B.U16 R167, desc[UR36][R160.64] ;  /* 0x00000024a0a70981 */ /* 0x000ea2000c1e1520 */
[----:B------:R-:W-:Y:S01]  /*2210*/  IMAD.WIDE.U32 R162, R165, R12, R6 ;  /* 0x0000000ca5a27225 */ /* 0x000fe200078e0006 */
[----:B------:R-:W-:Y:S01]  /*2220*/  ISETP.GT.AND P3, PT, R0, 0x1, P2 ;  /* 0x000000010000780c */ /* 0x000fe20001764270 */
[----:B------:R-:W-:Y:S02]  /*2230*/  BSSY B1, `(.L_x_37) ;  /* 0x0000013000017945 */ /* 0x000fe40003800000 */
[----:B------:R-:W-:Y:S02]  /*2240*/  IMAD.IADD R163, R169, 0x1, R163 ;  /* 0x00000001a9a37824 */ /* 0x000fe400078e02a3 */
[----:B------:R-:W-:-:S04]  /*2250*/  IMAD.WIDE.U32 R162, R23, R10, R162 ;  /* 0x0000000a17a27225 */ /* 0x000fc800078e00a2 */
[----:B--2---:R-:W-:-:S05]  /*2260*/  HADD2.F32 R158, -RZ, R167.H0_H0 ;  /* 0x200000a7ff9e7230 */ /* 0x004fca0000004100 */
[----:B------:R-:W-:Y:S01]  /*2270*/  FMUL R159, R158, R155 ;  /* 0x0000009b9e9f7220 */ /* 0x000fe20000400000 */
[----:B------:R-:W-:-:S03]  /*2280*/  LEA R158, P1, R166, UR4, 0x1 ;  /* 0x00000004a69e7c11 */ /* 0x000fc6000f8208ff */
[----:B------:R-:W-:Y:S01]  /*2290*/  FFMA R159, R88, R154, R159 ;  /* 0x0000009a589f7223 */ /* 0x000fe2000000009f */
[----:B------:R-:W-:-:S04]  /*22a0*/  IMAD.IADD R88, R11, 0x1, R163 ;  /* 0x000000010b587824 */ /* 0x000fc800078e02a3 */
[----:B------:R-:W-:Y:S02]  /*22b0*/  F2FP.F16.F32.PACK_AB R161, RZ, R159 ;  /* 0x0000009fffa1723e */ /* 0x000fe400000000ff */
[----:B------:R-:W-:Y:S02]  /*22c0*/  LEA.HI.X R159, R166, UR5, R171, 0x1, P1 ;  /* 0x00000005a69f7c11 */ /* 0x000fe400088f0cab */
[----:B------:R-:W-:Y:S02]  /*22d0*/  PRMT R163, R161, 0x7610, R163 ;  /* 0x00007610a1a37816 */ /* 0x000fe400000000a3 */
[----:B------:R-:W-:-:S03]  /*22e0*/  LEA R160, P1, R162, R8, 0x1 ;  /* 0x00000008a2a07211 */ /* 0x000fc600078208ff */
[----:B------:R0:W-:Y:S01]  /*22f0*/  @P0 STG.E.U16 desc[UR36][R158.64], R163 ;  /* 0x000000a39e000986 */ /* 0x0001e2000c101524 */
[--C-:B------:R-:W-:Y:S01]  /*2300*/  LEA.HI.X R161, R162, R9, R88.reuse, 0x1, P1 ;  /* 0x00000009a2a17211 */ /* 0x100fe200008f0c58 */
[C---:B------:R-:W-:Y:S01]  /*2310*/  IMAD.SHL.U32 R162, R12.reuse, 0x8, RZ ;  /* 0x000000080ca27824 */ /* 0x040fe200078e00ff */
[----:B------:R-:W-:Y:S02]  /*2320*/  PRMT R88, R167, 0x7610, R88 ;  /* 0x00007610a7587816 */ /* 0x000fe40000000058 */
[----:B0-----:R-:W-:Y:S01]  /*2330*/  SHF.L.U64.HI R163, R12, 0x3, R13 ;  /* 0x000000030ca37819 */ /* 0x001fe2000001020d */
[----:B------:R-:W-:Y:S06]  /*2340*/  @!P3 BRA `(.L_x_38) ;  /* 0x000000000004b947 */ /* 0x000fec0003800000 */
[----:B------:R0:W5:Y:S02]  /*2350*/  LDG.E.LTC128B.U16 R88, desc[UR36][R160.64+0x2] ;  /* 0x00000224a0587981 */ /* 0x000164000c1e1520 */
.L_x_38:
[----:B------:R-:W-:Y:S05]  /*2360*/  BSYNC B1 ;  /* 0x0000000000017941 */ /* 0x000fea0003800000 */
.L_x_37:
[----:B-----5:R-:W-:Y:S01]  /*2370*/  HADD2.F32 R168, -RZ, R88.H0_H0 ;  /* 0x20000058ffa87230 */ /* 0x020fe20000004100 */
[----:B------:R-:W-:Y:S01]  /*2380*/  ISETP.GT.AND P0, PT, R157, 0x8, PT ;  /* 0x000000089d00780c */ /* 0x000fe20003f04270 */
[----:B------:R-:W-:-:S04]  /*2390*/  IMAD.WIDE.U32 R166, R165, R12, R162 ;  /* 0x0000000ca5a67225 */ /* 0x000fc800078e00a2 */
[----:B------:R-:W-:Y:S01]  /*23a0*/  FMUL R168, R168, R155 ;  /* 0x0000009ba8a87220 */ /* 0x000fe20000400000 */
[----:B------:R-:W-:Y:S01]  /*23b0*/  IMAD.IADD R169, R169, 0x1, R167 ;  /* 0x00000001a9a97824 */ /* 0x000fe200078e02a7 */
[----:B------:R-:W-:Y:S02]  /*23c0*/  ISETP.GT.AND P1, PT, R0, RZ, P0 ;  /* 0x000000ff0000720c */ /* 0x000fe40000724270 */
[----:B------:R-:W-:Y:S01]  /*23d0*/  FFMA R168, R89, R154, R168 ;  /* 0x0000009a59a87223 */ /* 0x000fe200000000a8 */
[----:B------:R-:W-:-:S04]  /*23e0*/  IADD3 R89, P4, R14, R166, RZ ;  /* 0x000000a60e597210 */ /* 0x000fc80007f9e0ff */
[----:B------:R-:W-:Y:S02]  /*23f0*/  F2FP.F16.F32.PACK_AB R168, RZ, R168 ;  /* 0x000000a8ffa8723e */ /* 0x000fe400000000ff */
[----:B------:R-:W-:Y:S02]  /*2400*/  IADD3.X R172, R169, R21, RZ, P4, !PT ;  /* 0x00000015a9ac7210 */ /* 0x000fe400027fe4ff */
[C---:B------:R-:W-:Y:S02]  /*2410*/  LEA R170, P4, R89.reuse, R8, 0x1 ;  /* 0x0000000859aa7211 */ /* 0x040fe400078808ff */
[----:B------:R-:W-:Y:S02]  /*2420*/  PRMT R167, R168, 0x7610, R167 ;  /* 0x00007610a8a77816 */ /* 0x000fe400000000a7 */
[----:B------:R-:W-:Y:S02]  /*2430*/  PRMT R168, R88, 0x7610, R168 ;  /* 0x0000761058a87816 */ /* 0x000fe400000000a8 */
[----:B------:R-:W-:Y:S01]  /*2440*/  LEA.HI.X R171, R89, R9, R172, 0x1, P4 ;  /* 0x0000000959ab7211 */ /* 0x000fe200020f0cac */
[----:B------:R1:W-:Y:S04]  /*2450*/  @P3 STG.E.U16 desc[UR36][R158.64+0x2], R167 ;  /* 0x000002a79e003986 */ /* 0x0003e8000c101524 */
[----:B------:R2:W3:Y:S01]  /*2460*/  @P1 LDG.E.LTC128B.U16 R168, desc[UR36][R170.64] ;  /* 0x00000024aaa81981 */ /* 0x0004e2000c1e1520 */
[----:B------:R-:W-:Y:S01]  /*2470*/  IADD3 R166, P3, R6, R166, RZ ;  /* 0x000000a606a67210 */ /* 0x000fe20007f7e0ff */
[----:B------:R-:W-:Y:S04]  /*2480*/  BSSY B1, `(.L_x_39) ;  /* 0x0000012000017945 */ /* 0x000fe80003800000 */
[----:B-1----:R-:W-:-:S02]  /*2490*/  IMAD.X R167, R7, 0x1, R169, P3 ;  /* 0x0000000107a77824 */ /* 0x002fc400018e06a9 */
[----:B------:R-:W-:Y:S02]  /*24a0*/  IMAD.SHL.U32 R169, R4, 0x10, RZ ;  /* 0x0000001004a97824 */ /* 0x000fe400078e00ff */
[----:B------:R-:W-:-:S03]  /*24b0*/  IMAD.WIDE.U32 R166, R23, R10, R166 ;  /* 0x0000000a17a67225 */ /* 0x000fc600078e00a6 */
[----:B--2---:R-:W-:Y:S01]  /*24c0*/  IADD3 R170, P3, R169, R158, RZ ;  /* 0x0000009ea9aa7210 */ /* 0x004fe20007f7e0ff */
[----:B------:R-:W-:Y:S01]  /*24d0*/  IMAD.IADD R172, R11, 0x1, R167 ;  /* 0x000000010bac7824 */ /* 0x000fe200078e02a7 */
[----:B------:R-:W-:-:S05]  /*24e0*/  SHF.L.U64.HI R167, R4, 0x4, R5 ;  /* 0x0000000404a77819 */ /* 0x000fca0000010205 */
[----:B------:R-:W-:Y:S02]  /*24f0*/  IMAD.X R171, R167, 0x1, R159, P3 ;  /* 0x00000001a7ab7824 */ /* 0x000fe400018e069f */
[----:B---3--:R-:W-:-:S05]  /*2500*/  HADD2.F32 R88, -RZ, R168.H0_H0 ;  /* 0x200000a8ff587230 */ /* 0x008fca0000004100 */
[----:B------:R-:W-:Y:S01]  /*2510*/  FMUL R89, R88, R155 ;  /* 0x0000009b58597220 */ /* 0x000fe20000400000 */
[----:B------:R-:W-:-:S03]  /*2520*/  LEA R88, P4, R166, R8, 0x1 ;  /* 0x00000008a6587211 */ /* 0x000fc600078808ff */
[----:B------:R-:W-:Y:S01]  /*2530*/  FFMA R90, R90, R154, R89 ;  /* 0x0000009a5a5a7223 */ /* 0x000fe20000000059 */
[----:B------:R-:W-:Y:S02]  /*2540*/  LEA.HI.X R89, R166, R9, R172, 0x1, P4 ;  /* 0x00000009a6597211 */ /* 0x000fe400020f0cac */
[----:B------:R-:W-:Y:S02]  /*2550*/  ISETP.GT.AND P4, PT, R0, 0x1, P0 ;  /* 0x000000010000780c */ /* 0x000fe40000784270 */
[----:B------:R-:W-:-:S05]  /*2560*/  F2FP.F16.F32.PACK_AB R90, RZ, R90 ;  /* 0x0000005aff5a723e */ /* 0x000fca00000000ff */
[----:B------:R1:W-:Y:S06]  /*2570*/  @P1 STG.E.U16 desc[UR36][R170.64], R90 ;  /* 0x0000005aaa001986 */ /* 0x0003ec000c101524 */
[----:B------:R-:W-:Y:S05]  /*2580*/  @!P4 BRA `(.L_x_40) ;  /* 0x000000000004c947 */ /* 0x000fea0003800000 */
[----:B------:R2:W5:Y:S02]  /*2590*/  LDG.E.LTC128B.U16 R168, desc[UR36][R88.64+0x2] ;  /* 0x0000022458a87981 */ /* 0x000564000c1e1520 */
.L_x_40:
[----:B------:R-:W-:Y:S05]  /*25a0*/  BSYNC B1 ;  /* 0x0000000000017941 */ /* 0x000fea0003800000 */
.L_x_39:
[----:B-1---5:R-:W-:Y:S01]  /*25b0*/  HADD2.F32 R90, -RZ, R168.H0_H0 ;  /* 0x200000a8ff5a7230 */ /* 0x022fe20000004100 */
[----:B------:R-:W-:Y:S01]  /*25c0*/  ISETP.GT.AND P1, PT, R0, 0x8, P2 ;  /* 0x000000080000780c */ /* 0x000fe20001724270 */
[----:B------:R-:W-:Y:S03]  /*25d0*/  BSSY B1, `(.L_x_41) ;  /* 0x000000a000017945 */ /* 0x000fe60003800000 */
[----:B------:R-:W-:-:S04]  /*25e0*/  FMUL R90, R90, R155 ;  /* 0x0000009b5a5a7220 */ /* 0x000fc80000400000 */
[----:B------:R-:W-:Y:S01]  /*25f0*/  FFMA R90, R91, R154, R90 ;  /* 0x0000009a5b5a7223 */ /* 0x000fe2000000005a */
[----:B------:R-:W-:-:S04]  /*2600*/  @P4 IMAD.MOV.U32 R91, RZ, RZ, R171 ;  /* 0x000000ffff5b4224 */ /* 0x000fc800078e00ab */
[----:B------:R-:W-:-:S04]  /*2610*/  F2FP.F16.F32.PACK_AB R90, RZ, R90 ;  /* 0x0000005aff5a723e */ /* 0x000fc800000000ff */
[----:B------:R-:W-:Y:S01]  /*2620*/  PRMT R166, R90, 0x7610, R166 ;  /* 0x000076105aa67816 */ /* 0x000fe200000000a6 */
[----:B------:R-:W-:-:S05]  /*2630*/  @P4 IMAD.MOV.U32 R90, RZ, RZ, R170 ;  /* 0x000000ffff5a4224 */ /* 0x000fca00078e00aa */
[----:B------:R1:W-:Y:S01]  /*2640*/  @P4 STG.E.U16 desc[UR36][R90.64+0x2], R166 ;  /* 0x000002a65a004986 */ /* 0x0003e2000c101524 */
[----:B------:R-:W-:Y:S05]  /*2650*/  @!P1 BRA `(.L_x_42) ;  /* 0x0000000000049947 */ /* 0x000fea0003800000 */
[----:B------:R3:W5:Y:S02]  /*2660*/  LDG.E.LTC128B.U16 R168, desc[UR36][R160.64+0x10] ;  /* 0x00001024a0a87981 */ /* 0x000764000c1e1520 */
.L_x_42:
[----:B------:R-:W-:Y:S05]  /*2670*/  BSYNC B1 ;  /* 0x0000000000017941 */ /* 0x000fea0003800000 */
.L_x_41:
[----:B-1---5:R-:W-:Y:S01]  /*2680*/  HADD2.F32 R90, -RZ, R168.H0_H0 ;  /* 0x200000a8ff5a7230 */ /* 0x022fe20000004100 */
[----:B------:R-:W-:Y:S01]  /*2690*/  ISETP.GT.AND P3, PT, R0, 0x9, P2 ;  /* 0x000000090000780c */ /* 0x000fe20001764270 */
[----:B------:R-:W-:Y:S03]  /*26a0*/  BSSY B1, `(.L_x_43) ;  /* 0x000000a000017945 */ /* 0x000fe60003800000 */
[----:B------:R-:W-:Y:S01]  /*26b0*/  FMUL R91, R90, R155 ;  /* 0x0000009b5a5b7220 */ /* 0x000fe20000400000 */
[----:B------:R-:W-:-:S03]  /*26c0*/  @P1 IMAD.MOV.U32 R90, RZ, RZ, R158 ;  /* 0x000000ffff5a1224 */ /* 0x000fc600078e009e */
[----:B------:R-:W-:-:S05]  /*26d0*/  FFMA R91, R92, R154, R91 ;  /* 0x0000009a5c5b7223 */ /* 0x000fca000000005b */
[----:B------:R-:W-:-:S04]  /*26e0*/  F2FP.F16.F32.PACK_AB R91, RZ, R91 ;  /* 0x0000005bff5b723e */ /* 0x000fc800000000ff */
[----:B------:R-:W-:Y:S01]  /*26f0*/  PRMT R92, R91, 0x7610, R92 ;  /* 0x000076105b5c7816 */ /* 0x000fe2000000005c */
[----:B------:R-:W-:-:S05]  /*2700*/  @P1 IMAD.MOV.U32 R91, RZ, RZ, R159 ;  /* 0x000000ffff5b1224 */ /* 0x000fca00078e009f */
[----:B------:R1:W-:Y:S01]  /*2710*/  @P1 STG.E.U16 desc[UR36][R90.64+0x10], R92 ;  /* 0x0000105c5a001986 */ /* 0x0003e2000c101524 */
[----:B------:R-:W-:Y:S05]  /*2720*/  @!P3 BRA `(.L_x_44) ;  /* 0x000000000004b947 */ /* 0x000fea0003800000 */
[----:B------:R4:W5:Y:S02]  /*2730*/  LDG.E.LTC128B.U16 R168, desc[UR36][R160.64+0x12] ;  /* 0x00001224a0a87981 */ /* 0x000964000c1e1520 */
.L_x_44:
[----:B------:R-:W-:Y:S05]  /*2740*/  BSYNC B1 ;  /* 0x0000000000017941 */ /* 0x000fea0003800000 */
.L_x_43:
[----:B-1---5:R-:W-:Y:S01]  /*2750*/  HADD2.F32 R90, -RZ, R168.H0_H0 ;  /* 0x200000a8ff5a7230 */ /* 0x022fe20000004100 */
[----:B------:R-:W-:Y:S01]  /*2760*/  @P3 MOV R91, R159 ;  /* 0x0000009f005b3202 */ /* 0x000fe20000000f00 */
[----:B------:R-:W-:Y:S01]  /*2770*/  BSSY B1, `(.L_x_45) ;  /* 0x000000a000017945 */ /* 0x000fe20003800000 */
[----:B------:R-:W-:Y:S02]  /*2780*/  ISETP.GT.AND P1, PT, R0, 0x8, P0 ;  /* 0x000000080000780c */ /* 0x000fe40000724270 */
[----:B------:R-:W-:-:S04]  /*2790*/  FMUL R90, R90, R155 ;  /* 0x0000009b5a5a7220 */ /* 0x000fc80000400000 */
[----:B------:R-:W-:-:S05]  /*27a0*/  FFMA R90, R93, R154, R90 ;  /* 0x0000009a5d5a7223 */ /* 0x000fca000000005a */
[----:B------:R-:W-:-:S04]  /*27b0*/  F2FP.F16.F32.PACK_AB R90, RZ, R90 ;  /* 0x0000005aff5a723e */ /* 0x000fc800000000ff */
[----:B------:R-:W-:Y:S01]  /*27c0*/  PRMT R92, R90, 0x7610, R92 ;  /* 0x000076105a5c7816 */ /* 0x000fe2000000005c */
[----:B------:R-:W-:-:S05]  /*27d0*/  @P3 IMAD.MOV.U32 R90, RZ, RZ, R158 ;  /* 0x000000ffff5a3224 */ /* 0x000fca00078e009e */
[----:B------:R1:W-:Y:S01]  /*27e0*/  @P3 STG.E.U16 desc[UR36][R90.64+0x12], R92 ;  /* 0x0000125c5a003986 */ /* 0x0003e2000c101524 */
[----:B------:R-:W-:Y:S05]  /*27f0*/  @!P1 BRA `(.L_x_46) ;  /* 0x0000000000049947 */ /* 0x000fea0003800000 */
[----:B------:R0:W5:Y:S02]  /*2800*/  LDG.E.LTC128B.U16 R168, desc[UR36][R88.64+0x10] ;  /* 0x0000102458a87981 */ /* 0x000164000c1e1520 */
.L_x_46:
[----:B------:R-:W-:Y:S05]  /*2810*/  BSYNC B1 ;  /* 0x0000000000017941 */ /* 0x000fea0003800000 */
.L_x_45:
        /* <DEDUP_REMOVED lines=12> */
.L_x_48:
[----:B------:R-:W-:Y:S05]  /*28e0*/  BSYNC B1 ;  /* 0x0000000000017941 */ /* 0x000fea0003800000 */
.L_x_47:
[----:B-1---5:R-:W-:Y:S01]  /*28f0*/  HADD2.F32 R90, -RZ, R168.H0_H0 ;  /* 0x200000a8ff5a7230 */ /* 0x022fe20000004100 */
[----:B------:R-:W-:Y:S01]  /*2900*/  ISETP.GT.AND P1, PT, R0, 0x10, P2 ;  /* 0x000000100000780c */ /* 0x000fe20001724270 */
[----:B------:R-:W-:Y:S01]  /*2910*/  @P3 IMAD.MOV.U32 R91, RZ, RZ, R171 ;  /* 0x000000ffff5b3224 */ /* 0x000fe200078e00ab */
[----:B------:R-:W-:Y:S02]  /*2920*/  BSSY B1, `(.L_x_49) ;  /* 0x0000009000017945 */ /* 0x000fe40003800000 */
        /* <DEDUP_REMOVED lines=8> */
.L_x_50:
[----:B------:R-:W-:Y:S05]  /*29b0*/  BSYNC B1 ;  /* 0x0000000000017941 */ /* 0x000fea0003800000 */
.L_x_49:
        /* <DEDUP_REMOVED lines=12> */
.L_x_52:
[----:B------:R-:W-:Y:S05]  /*2a80*/  BSYNC B1 ;  /* 0x0000000000017941 */ /* 0x000fea0003800000 */
.L_x_51:
        /* <DEDUP_REMOVED lines=12> */
.L_x_54:
[----:B------:R-:W-:Y:S05]  /*2b50*/  BSYNC B1 ;  /* 0x0000000000017941 */ /* 0x000fea0003800000 */
.L_x_53:
[----:B-1---5:R-:W-:Y:S01]  /*2b60*/  HADD2.F32 R90, -RZ, R168.H0_H0 ;  /* 0x200000a8ff5a7230 */ /* 0x022fe20000004100 */
[----:B------:R-:W-:Y:S01]  /*2b70*/  ISETP.GT.AND P3, PT, R0, 0x11, P0 ;  /* 0x000000110000780c */ /* 0x000fe20000764270 */
[----:B------:R-:W-:Y:S03]  /*2b80*/  BSSY B1, `(.L_x_55) ;  /* 0x000000a000017945 */ /* 0x000fe60003800000 */
[----:B------:R-:W-:Y:S01]  /*2b90*/  FMUL R91, R90, R155 ;  /* 0x0000009b5a5b7220 */ /* 0x000fe20000400000 */
[----:B------:R-:W-:-:S03]  /*2ba0*/  @P1 IMAD.MOV.U32 R90, RZ, RZ, R170 ;  /* 0x000000ffff5a1224 */ /* 0x000fc600078e00aa */
[----:B------:R-:W-:-:S05]  /*2bb0*/  FFMA R91, R98, R154, R91 ;  /* 0x0000009a625b7223 */ /* 0x000fca000000005b */
[----:B------:R-:W-:-:S04]  /*2bc0*/  F2FP.F16.F32.PACK_AB R91, RZ, R91 ;  /* 0x0000005bff5b723e */ /* 0x000fc800000000ff */
[----:B------:R-:W-:Y:S02]  /*2bd0*/  PRMT R92, R91, 0x7610, R92 ;  /* 0x000076105b5c7816 */ /* 0x000fe4000000005c */
[----:B------:R-:W-:-:S05]  /*2be0*/  @P1 MOV R91, R171 ;  /* 0x000000ab005b1202 */ /* 0x000fca0000000f00 */
[----:B------:R1:W-:Y:S01]  /*2bf0*/  @P1 STG.E.U16 desc[UR36][R90.64+0x20], R92 ;  /* 0x0000205c5a001986 */ /* 0x0003e2000c101524 */
[----:B------:R-:W-:Y:S05]  /*2c00*/  @!P3 BRA `(.L_x_56) ;  /* 0x000000000004b947 */ /* 0x000fea0003800000 */
[----:B------:R0:W5:Y:S02]  /*2c10*/  LDG.E.LTC128B.U16 R168, desc[UR36][R88.64+0x22] ;  /* 0x0000222458a87981 */ /* 0x000164000c1e1520 */
.L_x_56:
[----:B------:R-:W-:Y:S05]  /*2c20*/  BSYNC B1 ;  /* 0x0000000000017941 */ /* 0x000fea0003800000 */
.L_x_55:
        /* <DEDUP_REMOVED lines=12> */
.L_x_58:
[----:B------:R-:W-:Y:S05]  /*2cf0*/  BSYNC B1 ;  /* 0x0000000000017941 */ /* 0x000fea0003800000 */
.L_x_57:
        /* <DEDUP_REMOVED lines=12> */
.L_x_60:
[----:B------:R-:W-:Y:S05]  /*2dc0*/  BSYNC B1 ;  /* 0x0000000000017941 */ /* 0x000fea0003800000 */
.L_x_59:
        /* <DEDUP_REMOVED lines=12> */
.L_x_62:
[----:B------:R-:W-:Y:S05]  /*2e90*/  BSYNC B1 ;  /* 0x0000000000017941 */ /* 0x000fea0003800000 */
.L_x_61:
        /* <DEDUP_REMOVED lines=12> */
.L_x_64:
[----:B------:R-:W-:Y:S05]  /*2f60*/  BSYNC B1 ;  /* 0x0000000000017941 */ /* 0x000fea0003800000 */
.L_x_63:
        /* <DEDUP_REMOVED lines=12> */
.L_x_66:
[----:B------:R-:W-:Y:S05]  /*3030*/  BSYNC B1 ;  /* 0x0000000000017941 */ /* 0x000fea0003800000 */
.L_x_65:
        /* <DEDUP_REMOVED lines=12> */
.L_x_68:
[----:B------:R-:W-:Y:S05]  /*3100*/  BSYNC B1 ;  /* 0x0000000000017941 */ /* 0x000fea0003800000 */
.L_x_67:
        /* <DEDUP_REMOVED lines=12> */
.L_x_70:
[----:B------:R-:W-:Y:S05]  /*31d0*/  BSYNC B1 ;  /* 0x0000000000017941 */ /* 0x000fea0003800000 */
.L_x_69:
        /* <DEDUP_REMOVED lines=12> */
.L_x_72:
[----:B------:R-:W-:Y:S05]  /*32a0*/  BSYNC B1 ;  /* 0x0000000000017941 */ /* 0x000fea0003800000 */
.L_x_71:
        /* <DEDUP_REMOVED lines=12> */
.L_x_74:
[----:B------:R-:W-:Y:S05]  /*3370*/  BSYNC B1 ;  /* 0x0000000000017941 */ /* 0x000fea0003800000 */
.L_x_73:
        /* <DEDUP_REMOVED lines=12> */
.L_x_76:
[----:B------:R-:W-:Y:S05]  /*3440*/  BSYNC B1 ;  /* 0x0000000000017941 */ /* 0x000fea0003800000 */
.L_x_75:
        /* <DEDUP_REMOVED lines=12> */
.L_x_78:
[----:B------:R-:W-:Y:S05]  /*3510*/  BSYNC B1 ;  /* 0x0000000000017941 */ /* 0x000fea0003800000 */
.L_x_77:
        /* <DEDUP_REMOVED lines=12> */
.L_x_80:
[----:B------:R-:W-:Y:S05]  /*35e0*/  BSYNC B1 ;  /* 0x0000000000017941 */ /* 0x000fea0003800000 */
.L_x_79:
        /* <DEDUP_REMOVED lines=12> */
.L_x_82:
[----:B------:R-:W-:Y:S05]  /*36b0*/  BSYNC B1 ;  /* 0x0000000000017941 */ /* 0x000fea0003800000 */
.L_x_81:
        /* <DEDUP_REMOVED lines=12> */
.L_x_84:
[----:B------:R-:W-:Y:S05]  /*3780*/  BSYNC B1 ;  /* 0x0000000000017941 */ /* 0x000fea0003800000 */
.L_x_83:
        /* <DEDUP_REMOVED lines=12> */
.L_x_86:
[----:B------:R-:W-:Y:S05]  /*3850*/  BSYNC B1 ;  /* 0x0000000000017941 */ /* 0x000fea0003800000 */
.L_x_85:
        /* <DEDUP_REMOVED lines=12> */
.L_x_88:
[----:B------:R-:W-:Y:S05]  /*3920*/  BSYNC B1 ;  /* 0x0000000000017941 */ /* 0x000fea0003800000 */
.L_x_87:
        /* <DEDUP_REMOVED lines=12> */
.L_x_90:
[----:B------:R-:W-:Y:S05]  /*39f0*/  BSYNC B1 ;  /* 0x0000000000017941 */ /* 0x000fea0003800000 */
.L_x_89:
        /* <DEDUP_REMOVED lines=12> */
.L_x_92:
[----:B------:R-:W-:Y:S05]  /*3ac0*/  BSYNC B1 ;  /* 0x0000000000017941 */ /* 0x000fea0003800000 */
.L_x_91:
        /* <DEDUP_REMOVED lines=12> */
.L_x_94:
[----:B------:R-:W-:Y:S05]  /*3b90*/  BSYNC B1 ;  /* 0x0000000000017941 */ /* 0x000fea0003800000 */
.L_x_93:
        /* <DEDUP_REMOVED lines=12> */
.L_x_96:
[----:B------:R-:W-:Y:S05]  /*3c60*/  BSYNC B1 ;  /* 0x0000000000017941 */ /* 0x000fea0003800000 */
.L_x_95:
        /* <DEDUP_REMOVED lines=12> */
.L_x_98:
[----:B------:R-:W-:Y:S05]  /*3d30*/  BSYNC B1 ;  /* 0x0000000000017941 */ /* 0x000fea0003800000 */
.L_x_97:
        /* <DEDUP_REMOVED lines=12> */
.L_x_100:
[----:B------:R-:W-:Y:S05]  /*3e00*/  BSYNC B1 ;  /* 0x0000000000017941 */ /* 0x000fea0003800000 */
.L_x_99:
        /* <DEDUP_REMOVED lines=12> */
.L_x_102:
[----:B------:R-:W-:Y:S05]  /*3ed0*/  BSYNC B1 ;  /* 0x0000000000017941 */ /* 0x000fea0003800000 */
.L_x_101:
        /* <DEDUP_REMOVED lines=12> */
.L_x_104:
[----:B------:R-:W-:Y:S05]  /*3fa0*/  BSYNC B1 ;  /* 0x0000000000017941 */ /* 0x000fea0003800000 */
.L_x_103:
        /* <DEDUP_REMOVED lines=12> */
.L_x_106:
[----:B------:R-:W-:Y:S05]  /*4070*/  BSYNC B1 ;  /* 0x0000000000017941 */ /* 0x000fea0003800000 */
.L_x_105:
        /* <DEDUP_REMOVED lines=12> */
.L_x_108:
[----:B------:R-:W-:Y:S05]  /*4140*/  BSYNC B1 ;  /* 0x0000000000017941 */ /* 0x000fea0003800000 */
.L_x_107:
        /* <DEDUP_REMOVED lines=12> */
.L_x_110:
[----:B------:R-:W-:Y:S05]  /*4210*/  BSYNC B1 ;  /* 0x0000000000017941 */ /* 0x000fea0003800000 */
.L_x_109:
        /* <DEDUP_REMOVED lines=12> */
.L_x_112:
[----:B------:R-:W-:Y:S05]  /*42e0*/  BSYNC B1 ;  /* 0x0000000000017941 */ /* 0x000fea0003800000 */
.L_x_111:
        /* <DEDUP_REMOVED lines=12> */
.L_x_114:
[----:B------:R-:W-:Y:S05]  /*43b0*/  BSYNC B1 ;  /* 0x0000000000017941 */ /* 0x000fea0003800000 */
.L_x_113:
        /* <DEDUP_REMOVED lines=12> */
.L_x_116:
[----:B------:R-:W-:Y:S05]  /*4480*/  BSYNC B1 ;  /* 0x0000000000017941 */ /* 0x000fea0003800000 */
.L_x_115:
        /* <DEDUP_REMOVED lines=12> */
.L_x_118:
[----:B------:R-:W-:Y:S05]  /*4550*/  BSYNC B1 ;  /* 0x0000000000017941 */ /* 0x000fea0003800000 */
.L_x_117:
        /* <DEDUP_REMOVED lines=12> */
.L_x_120:
[----:B------:R-:W-:Y:S05]  /*4620*/  BSYNC B1 ;  /* 0x0000000000017941 */ /* 0x000fea0003800000 */
.L_x_119:
        /* <DEDUP_REMOVED lines=12> */
.L_x_122:
[----:B------:R-:W-:Y:S05]  /*46f0*/  BSYNC B1 ;  /* 0x0000000000017941 */ /* 0x000fea0003800000 */
.L_x_121:
        /* <DEDUP_REMOVED lines=12> */
.L_x_124:
[----:B------:R-:W-:Y:S05]  /*47c0*/  BSYNC B1 ;  /* 0x0000000000017941 */ /* 0x000fea0003800000 */
.L_x_123:
        /* <DEDUP_REMOVED lines=12> */
.L_x_126:
[----:B------:R-:W-:Y:S05]  /*4890*/  BSYNC B1 ;  /* 0x0000000000017941 */ /* 0x000fea0003800000 */
.L_x_125:
        /* <DEDUP_REMOVED lines=12> */
.L_x_128:
[----:B------:R-:W-:Y:S05]  /*4960*/  BSYNC B1 ;  /* 0x0000000000017941 */ /* 0x000fea0003800000 */
.L_x_127:
        /* <DEDUP_REMOVED lines=12> */
.L_x_130:
[----:B------:R-:W-:Y:S05]  /*4a30*/  BSYNC B1 ;  /* 0x0000000000017941 */ /* 0x000fea0003800000 */
.L_x_129:
        /* <DEDUP_REMOVED lines=12> */
.L_x_132:
[----:B------:R-:W-:Y:S05]  /*4b00*/  BSYNC B1 ;  /* 0x0000000000017941 */ /* 0x000fea0003800000 */
.L_x_131:
        /* <DEDUP_REMOVED lines=12> */
.L_x_134:
[----:B------:R-:W-:Y:S05]  /*4bd0*/  BSYNC B1 ;  /* 0x0000000000017941 */ /* 0x000fea0003800000 */
.L_x_133:
        /* <DEDUP_REMOVED lines=12> */
.L_x_136:
[----:B------:R-:W-:Y:S05]  /*4ca0*/  BSYNC B1 ;  /* 0x0000000000017941 */ /* 0x000fea0003800000 */
.L_x_135:
        /* <DEDUP_REMOVED lines=12> */
.L_x_138:
[----:B------:R-:W-:Y:S05]  /*4d70*/  BSYNC B1 ;  /* 0x0000000000017941 */ /* 0x000fea0003800000 */
.L_x_137:
        /* <DEDUP_REMOVED lines=12> */
.L_x_140:
[----:B------:R-:W-:Y:S05]  /*4e40*/  BSYNC B1 ;  /* 0x0000000000017941 */ /* 0x000fea0003800000 */
.L_x_139:
        /* <DEDUP_REMOVED lines=12> */
.L_x_142:
[----:B------:R-:W-:Y:S05]  /*4f10*/  BSYNC B1 ;  /* 0x0000000000017941 */ /* 0x000fea0003800000 */
.L_x_141:
        /* <DEDUP_REMOVED lines=12> */
.L_x_144:
[----:B------:R-:W-:Y:S05]  /*4fe0*/  BSYNC B1 ;  /* 0x0000000000017941 */ /* 0x000fea0003800000 */
.L_x_143:
        /* <DEDUP_REMOVED lines=12> */
.L_x_146:
[----:B------:R-:W-:Y:S05]  /*50b0*/  BSYNC B1 ;  /* 0x0000000000017941 */ /* 0x000fea0003800000 */
.L_x_145:
        /* <DEDUP_REMOVED lines=12> */
.L_x_148:
[----:B------:R-:W-:Y:S05]  /*5180*/  BSYNC B1 ;  /* 0x0000000000017941 */ /* 0x000fea0003800000 */
.L_x_147:
        /* <DEDUP_REMOVED lines=12> */
.L_x_150:
[----:B------:R-:W-:Y:S05]  /*5250*/  BSYNC B1 ;  /* 0x0000000000017941 */ /* 0x000fea0003800000 */
.L_x_149:
        /* <DEDUP_REMOVED lines=12> */
.L_x_152:
[----:B------:R-:W-:Y:S05]  /*5320*/  BSYNC B1 ;  /* 0x0000000000017941 */ /* 0x000fea0003800000 */
.L_x_151:
        /* <DEDUP_REMOVED lines=12> */
.L_x_154:
[----:B------:R-:W-:Y:S05]  /*53f0*/  BSYNC B1 ;  /* 0x0000000000017941 */ /* 0x000fea0003800000 */
.L_x_153:
        /* <DEDUP_REMOVED lines=12> */
.L_x_156:
[----:B------:R-:W-:Y:S05]  /*54c0*/  BSYNC B1 ;  /* 0x0000000000017941 */ /* 0x000fea0003800000 */
.L_x_155:
        /* <DEDUP_REMOVED lines=12> */
.L_x_158:
[----:B------:R-:W-:Y:S05]  /*5590*/  BSYNC B1 ;  /* 0x0000000000017941 */ /* 0x000fea0003800000 */
.L_x_157:
[----:B-1---5:R-:W-:Y:S01]  /*55a0*/  HADD2.F32 R90, -RZ, R168.H0_H0 ;  /* 0x200000a8ff5a7230 */ /* 0x022fe20000004100 */
[----:B------:R-:W-:Y:S01]  /*55b0*/  ISETP.GT.AND P1, PT, R0, 0x79, P0 ;  /* 0x000000790000780c */ /* 0x000fe20000724270 */
[----:B------:R-:W-:Y:S01]  /*55c0*/  BSSY B1, `(.L_x_159) ;  /* 0x000000c000017945 */ /* 0x000fe20003800000 */
[----:B------:R-:W-:Y:S02]  /*55d0*/  IADD3 R165, P0, R165, 0x80, RZ ;  /* 0x00000080a5a57810 */ /* 0x000fe40007f1e0ff */
[----:B------:R-:W-:Y:S01]  /*55e0*/  FMUL R91, R90, R155 ;  /* 0x0000009b5a5b7220 */ /* 0x000fe20000400000 */
[----:B------:R-:W-:Y:S02]  /*55f0*/  @P3 IMAD.MOV.U32 R90, RZ, RZ, R170 ;  /* 0x000000ffff5a3224 */ /* 0x000fe400078e00aa */
[----:B------:R-:W-:Y:S02]  /*5600*/  IMAD.X R153, RZ, RZ, R153, P0 ;  /* 0x000000ffff997224 */ /* 0x000fe400000e0699 */
[----:B------:R-:W-:-:S05]  /*5610*/  FFMA R91, R150, R154, R91 ;  /* 0x0000009a965b7223 */ /* 0x000fca000000005b */
[----:B------:R-:W-:-:S04]  /*5620*/  F2FP.F16.F32.PACK_AB R91, RZ, R91 ;  /* 0x0000005bff5b723e */ /* 0x000fc800000000ff */
[----:B------:R-:W-:Y:S01]  /*5630*/  PRMT R92, R91, 0x7610, R92 ;  /* 0x000076105b5c7816 */ /* 0x000fe2000000005c */
[----:B------:R-:W-:-:S05]  /*5640*/  @P3 IMAD.MOV.U32 R91, RZ, RZ, R171 ;  /* 0x000000ffff5b3224 */ /* 0x000fca00078e00ab */
[----:B------:R1:W-:Y:S01]  /*5650*/  @P3 STG.E.U16 desc[UR36][R90.64+0xf0], R92 ;  /* 0x0000f05c5a003986 */ /* 0x0003e2000c101524 */
[----:B------:R-:W-:Y:S05]  /*5660*/  @!P1 BRA `(.L_x_160) ;  /* 0x0000000000049947 */ /* 0x000fea0003800000 */
[----:B------:R0:W5:Y:S02]  /*5670*/  LDG.E.LTC128B.U16 R168, desc[UR36][R88.64+0xf2] ;  /* 0x0000f22458a87981 */ /* 0x000164000c1e1520 */
.L_x_160:
[----:B------:R-:W-:Y:S05]  /*5680*/  BSYNC B1 ;  /* 0x0000000000017941 */ /* 0x000fea0003800000 */
.L_x_159:
[----:B0-2--5:R-:W-:Y:S01]  /*5690*/  HADD2.F32 R88, -RZ, R168.H0_H0 ;  /* 0x200000a8ff587230 */ /* 0x025fe20000004100 */
[----:B------:R-:W-:Y:S01]  /*56a0*/  ISETP.GT.AND P0, PT, R157, 0x80, PT ;  /* 0x000000809d00780c */ /* 0x000fe20003f04270 */
[----:B-1----:R-:W-:-:S03]  /*56b0*/  IMAD R92, R153, R12, RZ ;  /* 0x0000000c995c7224 */ /* 0x002fc600078e02ff */
[----:B------:R-:W-:Y:S01]  /*56c0*/  FMUL R90, R88, R155 ;  /* 0x0000009b585a7220 */ /* 0x000fe20000400000 */
[C---:B------:R-:W-:Y:S01]  /*56d0*/  IMAD R99, R165.reuse, R13, R92 ;  /* 0x0000000da5637224 */ /* 0x040fe200078e025c */
[----:B------:R-:W-:Y:S01]  /*56e0*/  ISETP.GT.AND P2, PT, R0, RZ, P0 ;  /* 0x000000ff0000720c */ /* 0x000fe20000744270 */
[----:B------:R-:W-:-:S04]  /*56f0*/  IMAD.WIDE.U32 R88, R165, R12, R20 ;  /* 0x0000000ca5587225 */ /* 0x000fc800078e0014 */
[----:B------:R-:W-:Y:S01]  /*5700*/  FFMA R151, R151, R154, R90 ;  /* 0x0000009a97977223 */ /* 0x000fe2000000005a */
[----:B------:R-:W-:Y:S01]  /*5710*/  IMAD.IADD R13, R89, 0x1, R99 ;  /* 0x00000001590d7824 */ /* 0x000fe200078e0263 */
[----:B------:R-:W-:-:S03]  /*5720*/  LEA R90, P3, R88, R8, 0x1 ;  /* 0x00000008585a7211 */ /* 0x000fc600078608ff */
[----:B------:R-:W-:Y:S02]  /*5730*/  F2FP.F16.F32.PACK_AB R151, RZ, R151 ;  /* 0x00000097ff97723e */ /* 0x000fe400000000ff */
[----:B------:R-:W-:-:S03]  /*5740*/  LEA.HI.X R91, R88, R9, R13, 0x1, P3 ;  /* 0x00000009585b7211 */ /* 0x000fc600018f0c0d */
[----:B------:R0:W-:Y:S04]  /*5750*/  @P1 STG.E.U16 desc[UR36][R170.64+0xf2], R151 ;  /* 0x0000f297aa001986 */ /* 0x0001e8000c101524 */
[----:B------:R-:W2:Y:S01]  /*5760*/  @P2 LDG.E.LTC128B.U16 R168, desc[UR36][R90.64] ;  /* 0x000000245aa82981 */ /* 0x000ea2000c1e1520 */
[----:B------:R-:W-:Y:S01]  /*5770*/  IMAD.WIDE.U32 R88, R165, R12, R6 ;  /* 0x0000000ca5587225 */ /* 0x000fe200078e0006 */
[----:B------:R-:W-:Y:S01]  /*5780*/  SHF.L.U64.HI R97, R4, 0x8, R5 ;  /* 0x0000000804617819 */ /* 0x000fe20000010205 */
[----:B------:R-:W-:Y:S01]  /*5790*/  BSSY B1, `(.L_x_161) ;  /* 0x0000011000017945 */ /* 0x000fe20003800000 */
[----:B------:R-:W-:Y:S01]  /*57a0*/  ISETP.GT.AND P3, PT, R0, 0x1, P0 ;  /* 0x000000010000780c */ /* 0x000fe20000764270 */
[----:B------:R-:W-:Y:S02]  /*57b0*/  IMAD.IADD R89, R99, 0x1, R89 ;  /* 0x0000000163597824 */ /* 0x000fe400078e0259 */
[----:B------:R-:W-:-:S02]  /*57c0*/  IMAD.SHL.U32 R95, R4, 0x100, RZ ;  /* 0x00000100045f7824 */ /* 0x000fc400078e00ff */
[----:B--2---:R-:W-:-:S05]  /*57d0*/  HADD2.F32 R92, -RZ, R168.H0_H0 ;  /* 0x200000a8ff5c7230 */ /* 0x004fca0000004100 */
[----:B------:R-:W-:Y:S01]  /*57e0*/  FMUL R13, R92, R155 ;  /* 0x0000009b5c0d7220 */ /* 0x000fe20000400000 */
[----:B------:R-:W-:Y:S01]  /*57f0*/  IMAD.WIDE.U32 R92, R23, R10, R88 ;  /* 0x0000000a175c7225 */ /* 0x000fe200078e0058 */
[----:B------:R-:W-:-:S03]  /*5800*/  IADD3 R88, P1, R95, R158, RZ ;  /* 0x0000009e5f587210 */ /* 0x000fc60007f3e0ff */
[----:B------:R-:W-:Y:S01]  /*5810*/  FFMA R13, R24, R154, R13 ;  /* 0x0000009a180d7223 */ /* 0x000fe2000000000d */
[----:B------:R-:W-:Y:S01]  /*5820*/  IMAD.IADD R5, R11, 0x1, R93 ;  /* 0x000000010b057824 */ /* 0x000fe200078e025d */
[----:B------:R-:W-:Y:S02]  /*5830*/  IADD3.X R89, R97, R159, RZ, P1, !PT ;  /* 0x0000009f61597210 */ /* 0x000fe40000ffe4ff */
[C---:B------:R-:W-:Y:S02]  /*5840*/  LEA R4, P4, R92.reuse, R8, 0x1 ;  /* 0x000000085c047211 */ /* 0x040fe400078808ff */
[----:B------:R-:W-:Y:S02]  /*5850*/  F2FP.F16.F32.PACK_AB R13, RZ, R13 ;  /* 0x0000000dff0d723e */ /* 0x000fe400000000ff */
[----:B------:R-:W-:-:S03]  /*5860*/  LEA.HI.X R5, R92, R9, R5, 0x1, P4 ;  /* 0x000000095c057211 */ /* 0x000fc600020f0c05 */
[----:B------:R0:W-:Y:S01]  /*5870*/  @P2 STG.E.U16 desc[UR36][R88.64], R13 ;  /* 0x0000000d58002986 */ /* 0x0001e2000c101524 */
[----:B------:R-:W-:Y:S05]  /*5880*/  @!P3 BRA `(.L_x_162) ;  /* 0x000000000004b947 */ /* 0x000fea0003800000 */
[----:B------:R1:W5:Y:S02]  /*5890*/  LDG.E.LTC128B.U16 R168, desc[UR36][R4.64+0x2] ;  /* 0x0000022404a87981 */ /* 0x000364000c1e1520 */
.L_x_162:
[----:B------:R-:W-:Y:S05]  /*58a0*/  BSYNC B1 ;  /* 0x0000000000017941 */ /* 0x000fea0003800000 */
.L_x_161:
[----:B------:R-:W-:Y:S01]  /*58b0*/  IMAD.WIDE.U32 R162, R165, R12, R162 ;  /* 0x0000000ca5a27225 */ /* 0x000fe200078e00a2 */
[----:B------:R-:W-:Y:S01]  /*58c0*/  ISETP.GT.AND P1, PT, R157, 0x88, PT ;  /* 0x000000889d00780c */ /* 0x000fe20003f24270 */
[----:B------:R-:W-:Y:S02]  /*58d0*/  BSSY B1, `(.L_x_163) ;  /* 0x0000012000017945 */ /* 0x000fe40003800000 */
[----:B-----5:R-:W-:Y:S01]  /*58e0*/  HADD2.F32 R20, -RZ, R168.H0_H0 ;  /* 0x200000a8ff147230 */ /* 0x020fe20000004100 */
[----:B------:R-:W-:Y:S01]  /*58f0*/  IADD3 R14, P2, R14, R162, RZ ;  /* 0x000000a20e0e7210 */ /* 0x000fe20007f5e0ff */
[----:B------:R-:W-:Y:S02]  /*5900*/  IMAD.IADD R99, R99, 0x1, R163 ;  /* 0x0000000163637824 */ /* 0x000fe400078e02a3 */
[----:B------:R-:W-:Y:S02]  /*5910*/  @P3 IMAD.MOV.U32 R15, RZ, RZ, R89 ;  /* 0x000000ffff0f3224 */ /* 0x000fe400078e0059 */
[----:B------:R-:W-:Y:S01]  /*5920*/  FMUL R20, R20, R155 ;  /* 0x0000009b14147220 */ /* 0x000fe20000400000 */
[----:B------:R-:W-:Y:S01]  /*5930*/  IMAD.X R21, R99, 0x1, R21, P2 ;  /* 0x0000000163157824 */ /* 0x000fe200010e0615 */
[----:B------:R-:W-:-:S02]  /*5940*/  LEA R12, P4, R14, R8, 0x1 ;  /* 0x000000080e0c7211 */ /* 0x000fc400078808ff */
[----:B------:R-:W-:Y:S01]  /*5950*/  FFMA R20, R25, R154, R20 ;  /* 0x0000009a19147223 */ /* 0x000fe20000000014 */
[----:B------:R-:W-:Y:S02]  /*5960*/  ISETP.GT.AND P2, PT, R0, RZ, P1 ;  /* 0x000000ff0000720c */ /* 0x000fe40000f44270 */
[----:B0-----:R-:W-:Y:S01]  /*5970*/  LEA.HI.X R13, R14, R9, R21, 0x1, P4 ;  /* 0x000000090e0d7211 */ /* 0x001fe200020f0c15 */
[----:B------:R-:W-:Y:S01]  /*5980*/  @P3 IMAD.MOV.U32 R14, RZ, RZ, R88 ;  /* 0x000000ffff0e3224 */ /* 0x000fe200078e0058 */
[----:B------:R-:W-:Y:S02]  /*5990*/  F2FP.F16.F32.PACK_AB R20, RZ, R20 ;  /* 0x00000014ff14723e */ /* 0x000fe400000000ff */
[----:B------:R-:W-:-:S03]  /*59a0*/  IADD3 R6, P4, R6, R162, RZ ;  /* 0x000000a206067210 */ /* 0x000fc60007f9e0ff */
[----:B------:R0:W-:Y:S02]  /*59b0*/  @P3 STG.E.U16 desc[UR36][R14.64+0x2], R20 ;  /* 0x000002140e003986 */ /* 0x0001e4000c101524 */
[----:B------:R-:W-:Y:S02]  /*59c0*/  IMAD.X R7, R7, 0x1, R99, P4 ;  /* 0x0000000107077824 */ /* 0x000fe400020e0663 */
[----:B------:R-:W-:Y:S06]  /*59d0*/  @!P2 BRA `(.L_x_164) ;  /* 0x000000000004a947 */ /* 0x000fec0003800000 */
[----:B------:R2:W5:Y:S02]  /*59e0*/  LDG.E.LTC128B.U16 R168, desc[UR36][R12.64] ;  /* 0x000000240ca87981 */ /* 0x000564000c1e1520 */
.L_x_164:
[----:B------:R-:W-:Y:S05]  /*59f0*/  BSYNC B1 ;  /* 0x0000000000017941 */ /* 0x000fea0003800000 */
.L_x_163:
[----:B0----5:R-:W-:Y:S01]  /*5a00*/  HADD2.F32 R14, -RZ, R168.H0_H0 ;  /* 0x200000a8ff0e7230 */ /* 0x021fe20000004100 */
[----:B------:R-:W-:Y:S01]  /*5a10*/  BSSY B1, `(.L_x_165) ;  /* 0x000000e000017945 */ /* 0x000fe20003800000 */
[----:B--2---:R-:W-:Y:S01]  /*5a20*/  IMAD.WIDE.U32 R12, R23, R10, R6 ;  /* 0x0000000a170c7225 */ /* 0x004fe200078e0006 */
[----:B------:R-:W-:-:S03]  /*5a30*/  IADD3 R6, P3, R88, R169, RZ ;  /* 0x000000a958067210 */ /* 0x000fc60007f7e0ff */
[----:B------:R-:W-:Y:S01]  /*5a40*/  FMUL R7, R14, R155 ;  /* 0x0000009b0e077220 */ /* 0x000fe20000400000 */
[----:B------:R-:W-:Y:S01]  /*5a50*/  IMAD.IADD R11, R11, 0x1, R13 ;  /* 0x000000010b0b7824 */ /* 0x000fe200078e020d */
[----:B------:R-:W-:Y:S02]  /*5a60*/  LEA R8, P4, R12, R8, 0x1 ;  /* 0x000000080c087211 */ /* 0x000fe400078808ff */
[----:B------:R-:W-:Y:S02]  /*5a70*/  FFMA R7, R26, R154, R7 ;  /* 0x0000009a1a077223 */ /* 0x000fe40000000007 */
[----:B------:R-:W-:Y:S02]  /*5a80*/  LEA.HI.X R9, R12, R9, R11, 0x1, P4 ;  /* 0x000000090c097211 */ /* 0x000fe400020f0c0b */
[----:B------:R-:W-:Y:S02]  /*5a90*/  ISETP.GT.AND P4, PT, R0, 0x1, P1 ;  /* 0x000000010000780c */ /* 0x000fe40000f84270 */
[----:B------:R-:W-:Y:S01]  /*5aa0*/  F2FP.F16.F32.PACK_AB R10, RZ, R7 ;  /* 0x00000007ff0a723e */ /* 0x000fe200000000ff */
[----:B------:R-:W-:-:S05]  /*5ab0*/  IMAD.X R7, R89, 0x1, R167, P3 ;  /* 0x0000000159077824 */ /* 0x000fca00018e06a7 */
[----:B------:R0:W-:Y:S05]  /*5ac0*/  @P2 STG.E.U16 desc[UR36][R6.64], R10 ;  /* 0x0000000a06002986 */ /* 0x0001ea000c101524 */
[----:B------:R-:W-:Y:S05]  /*5ad0*/  @!P4 BRA `(.L_x_166) ;  /* 0x000000000004c947 */ /* 0x000fea0003800000 */
[----:B------:R2:W5:Y:S02]  /*5ae0*/  LDG.E.LTC128B.U16 R168, desc[UR36][R8.64+0x2] ;  /* 0x0000022408a87981 */ /* 0x000564000c1e1520 */
.L_x_166:
[----:B------:R-:W-:Y:S05]  /*5af0*/  BSYNC B1 ;  /* 0x0000000000017941 */ /* 0x000fea0003800000 */
.L_x_165:
[----:B0----5:R-:W-:Y:S01]  /*5b00*/  HADD2.F32 R10, -RZ, R168.H0_H0 ;  /* 0x200000a8ff0a7230 */ /* 0x021fe20000004100 */
[----:B------:R-:W-:Y:S01]  /*5b10*/  ISETP.GT.AND P2, PT, R0, 0x8, P0 ;  /* 0x000000080000780c */ /* 0x000fe20000744270 */
[----:B------:R-:W-:Y:S03]  /*5b20*/  BSSY B1, `(.L_x_167) ;  /* 0x0000007000017945 */ /* 0x000fe60003800000 */
[----:B------:R-:W-:-:S04]  /*5b30*/  FMUL R10, R10, R155 ;  /* 0x0000009b0a0a7220 */ /* 0x000fc80000400000 */
[----:B------:R-:W-:-:S05]  /*5b40*/  FFMA R10, R27, R154, R10 ;  /* 0x0000009a1b0a7223 */ /* 0x000fca000000000a */
[----:B------:R-:W-:-:S05]  /*5b50*/  F2FP.F16.F32.PACK_AB R10, RZ, R10 ;  /* 0x0000000aff0a723e */ /* 0x000fca00000000ff */
[----:B------:R0:W-:Y:S01]  /*5b60*/  @P4 STG.E.U16 desc[UR36][R6.64+0x2], R10 ;  /* 0x0000020a06004986 */ /* 0x0001e2000c101524 */
[----:B------:R-:W-:Y:S05]  /*5b70*/  @!P2 BRA `(.L_x_168) ;  /* 0x000000000004a947 */ /* 0x000fea0003800000 */
[----:B------:R0:W5:Y:S02]  /*5b80*/  LDG.E.LTC128B.U16 R168, desc[UR36][R4.64+0x10] ;  /* 0x0000102404a87981 */ /* 0x000164000c1e1520 */
.L_x_168:
[----:B------:R-:W-:Y:S05]  /*5b90*/  BSYNC B1 ;  /* 0x0000000000017941 */ /* 0x000fea0003800000 */
.L_x_167:
[----:B0----5:R-:W-:Y:S01]  /*5ba0*/  HADD2.F32 R6, -RZ, R168.H0_H0 ;  /* 0x200000a8ff067230 */ /* 0x021fe20000004100 */
[----:B------:R-:W-:Y:S01]  /*5bb0*/  ISETP.GT.AND P4, PT, R0, 0x9, P0 ;  /* 0x000000090000780c */ /* 0x000fe20000784270 */
[----:B------:R-:W-:Y:S03]  /*5bc0*/  BSSY B1, `(.L_x_169) ;  /* 0x000000a000017945 */ /* 0x000fe60003800000 */
[----:B------:R-:W-:Y:S01]  /*5bd0*/  FMUL R7, R6, R155 ;  /* 0x0000009b06077220 */ /* 0x000fe20000400000 */
[----:B------:R-:W-:-:S03]  /*5be0*/  IMAD.MOV.U32 R6, RZ, RZ, R88 ;  /* 0x000000ffff067224 */ /* 0x000fc600078e0058 */
[----:B------:R-:W-:-:S05]  /*5bf0*/  FFMA R7, R28, R154, R7 ;  /* 0x0000009a1c077223 */ /* 0x000fca0000000007 */
[----:B------:R-:W-:-:S04]  /*5c00*/  F2FP.F16.F32.PACK_AB R7, RZ, R7 ;  /* 0x00000007ff07723e */ /* 0x000fc800000000ff */
[----:B------:R-:W-:Y:S01]  /*5c10*/  PRMT R10, R7, 0x7610, R10 ;  /* 0x00007610070a7816 */ /* 0x000fe2000000000a */
[----:B------:R-:W-:-:S05]  /*5c20*/  IMAD.MOV.U32 R7, RZ, RZ, R89 ;  /* 0x000000ffff077224 */ /* 0x000fca00078e0059 */
[----:B------:R0:W-:Y:S01]  /*5c30*/  @P2 STG.E.U16 desc[UR36][R6.64+0x10], R10 ;  /* 0x0000100a06002986 */ /* 0x0001e2000c101524 */
[----:B------:R-:W-:Y:S05]  /*5c40*/  @!P4 BRA `(.L_x_170) ;  /* 0x000000000004c947 */ /* 0x000fea0003800000 */
[----:B------:R0:W5:Y:S02]  /*5c50*/  LDG.E.LTC128B.U16 R168, desc[UR36][R4.64+0x12] ;  /* 0x0000122404a87981 */ /* 0x000164000c1e1520 */
.L_x_170:
[----:B------:R-:W-:Y:S05]  /*5c60*/  BSYNC B1 ;  /* 0x0000000000017941 */ /* 0x000fea0003800000 */
.L_x_169:
        /* <DEDUP_REMOVED lines=9> */
.L_x_172:
[----:B------:R-:W-:Y:S05]  /*5d00*/  BSYNC B1 ;  /* 0x0000000000017941 */ /* 0x000fea0003800000 */
.L_x_171:
[----:B0----5:R-:W-:Y:S01]  /*5d10*/  HADD2.F32 R10, -RZ, R168.H0_H0 ;  /* 0x200000a8ff0a7230 */ /* 0x021fe20000004100 */
[----:B------:R-:W-:Y:S01]  /*5d20*/  ISETP.GT.AND P2, PT, R0, 0x9, P1 ;  /* 0x000000090000780c */ /* 0x000fe20000f44270 */
[----:B------:R-:W-:Y:S03]  /*5d30*/  BSSY B1, `(.L_x_173) ;  /* 0x0000009000017945 */ /* 0x000fe60003800000 */
[----:B------:R-:W-:Y:S01]  /*5d40*/  FMUL R11, R10, R155 ;  /* 0x0000009b0a0b7220 */ /* 0x000fe20000400000 */
[----:B------:R-:W-:-:S03]  /*5d50*/  IADD3 R10, P4, R169, R88, RZ ;  /* 0x00000058a90a7210 */ /* 0x000fc60007f9e0ff */
[----:B------:R-:W-:-:S05]  /*5d60*/  FFMA R11, R30, R154, R11 ;  /* 0x0000009a1e0b7223 */ /* 0x000fca000000000b */
[----:B------:R-:W-:Y:S02]  /*5d70*/  F2FP.F16.F32.PACK_AB R12, RZ, R11 ;  /* 0x0000000bff0c723e */ /* 0x000fe400000000ff */
[----:B------:R-:W-:-:S05]  /*5d80*/  IADD3.X R11, R167, R89, RZ, P4, !PT ;  /* 0x00000059a70b7210 */ /* 0x000fca00027fe4ff */
[----:B------:R0:W-:Y:S01]  /*5d90*/  @P3 STG.E.U16 desc[UR36][R10.64+0x10], R12 ;  /* 0x0000100c0a003986 */ /* 0x0001e2000c101524 */
[----:B------:R-:W-:Y:S05]  /*5da0*/  @!P2 BRA `(.L_x_174) ;  /* 0x000000000004a947 */ /* 0x000fea0003800000 */
[----:B------:R0:W5:Y:S02]  /*5db0*/  LDG.E.LTC128B.U16 R168, desc[UR36][R8.64+0x12] ;  /* 0x0000122408a87981 */ /* 0x000164000c1e1520 */
.L_x_174:
[----:B------:R-:W-:Y:S05]  /*5dc0*/  BSYNC B1 ;  /* 0x0000000000017941 */ /* 0x000fea0003800000 */
.L_x_173:
[----:B0----5:R-:W-:Y:S01]  /*5dd0*/  HADD2.F32 R10, -RZ, R168.H0_H0 ;  /* 0x200000a8ff0a7230 */ /* 0x021fe20000004100 */
[----:B------:R-:W-:Y:S04]  /*5de0*/  BSSY B1, `(.L_x_175) ;  /* 0x000000a000017945 */ /* 0x000fe80003800000 */
[----:B------:R-:W-:Y:S01]  /*5df0*/  FMUL R12, R10, R155 ;  /* 0x0000009b0a0c7220 */ /* 0x000fe20000400000 */
[----:B------:R-:W-:-:S03]  /*5e00*/  IADD3 R10, P3, P4, R169, R158, R95 ;  /* 0x0000009ea90a7210 */ /* 0x000fc60007c7e05f */
[----:B------:R-:W-:Y:S01]  /*5e10*/  FFMA R12, R31, R154, R12 ;  /* 0x0000009a1f0c7223 */ /* 0x000fe2000000000c */
[----:B------:R-:W-:Y:S02]  /*5e20*/  IADD3.X R11, R167, R159, R97, P3, P4 ;  /* 0x0000009fa70b7210 */ /* 0x000fe40001fe8461 */
[----:B------:R-:W-:Y:S02]  /*5e30*/  ISETP.GT.AND P3, PT, R0, 0x10, P0 ;  /* 0x000000100000780c */ /* 0x000fe40000764270 */
[----:B------:R-:W-:-:S05]  /*5e40*/  F2FP.F16.F32.PACK_AB R12, RZ, R12 ;  /* 0x0000000cff0c723e */ /* 0x000fca00000000ff */
[----:B------:R0:W-:Y:S06]  /*5e50*/  @P2 STG.E.U16 desc[UR36][R10.64+0x12], R12 ;  /* 0x0000120c0a002986 */ /* 0x0001ec000c101524 */
[----:B------:R-:W-:Y:S05]  /*5e60*/  @!P3 BRA `(.L_x_176) ;  /* 0x000000000004b947 */ /* 0x000fea0003800000 */
[----:B------:R0:W5:Y:S02]  /*5e70*/  LDG.E.LTC128B.U16 R168, desc[UR36][R4.64+0x20] ;  /* 0x0000202404a87981 */ /* 0x000164000c1e1520 */
.L_x_176:
[----:B------:R-:W-:Y:S05]  /*5e80*/  BSYNC B1 ;  /* 0x0000000000017941 */ /* 0x000fea0003800000 */
.L_x_175:
        /* <DEDUP_REMOVED lines=9> */
.L_x_178:
[----:B------:R-:W-:Y:S05]  /*5f20*/  BSYNC B1 ;  /* 0x0000000000017941 */ /* 0x000fea0003800000 */
.L_x_177:
[----:B-----5:R-:W-:Y:S01]  /*5f30*/  HADD2.F32 R12, -RZ, R168.H0_H0 ;  /* 0x200000a8ff0c7230 */ /* 0x020fe20000004100 */
        /* <DEDUP_REMOVED lines=8> */
.L_x_180:
[----:B------:R-:W-:Y:S05]  /*5fc0*/  BSYNC B1 ;  /* 0x0000000000017941 */ /* 0x000fea0003800000 */
.L_x_179:
        /* <DEDUP_REMOVED lines=9> */
.L_x_182:
[----:B------:R-:W-:Y:S05]  /*6060*/  BSYNC B1 ;  /* 0x0000000000017941 */ /* 0x000fea0003800000 */
.L_x_181:
        /* <DEDUP_REMOVED lines=9> */
.L_x_184:
[----:B------:R-:W-:Y:S05]  /*6100*/  BSYNC B1 ;  /* 0x0000000000017941 */ /* 0x000fea0003800000 */
.L_x_183:
        /* <DEDUP_REMOVED lines=9> */
.L_x_186:
[----:B------:R-:W-:Y:S05]  /*61a0*/  BSYNC B1 ;  /* 0x0000000000017941 */ /* 0x000fea0003800000 */
.L_x_185:
        /* <DEDUP_REMOVED lines=9> */
.L_x_188:
[----:B------:R-:W-:Y:S05]  /*6240*/  BSYNC B1 ;  /* 0x0000000000017941 */ /* 0x000fea0003800000 */
.L_x_187:
        /* <DEDUP_REMOVED lines=9> */
.L_x_190:
[----:B------:R-:W-:Y:S05]  /*62e0*/  BSYNC B1 ;  /* 0x0000000000017941 */ /* 0x000fea0003800000 */
.L_x_189:
        /* <DEDUP_REMOVED lines=9> */
.L_x_192:
[----:B------:R-:W-:Y:S05]  /*6380*/  BSYNC B1 ;  /* 0x0000000000017941 */ /* 0x000fea0003800000 */
.L_x_191:
        /* <DEDUP_REMOVED lines=9> */
.L_x_194:
[----:B------:R-:W-:Y:S05]  /*6420*/  BSYNC B1 ;  /* 0x0000000000017941 */ /* 0x000fea0003800000 */
.L_x_193:
        /* <DEDUP_REMOVED lines=9> */
.L_x_196:
[----:B------:R-:W-:Y:S05]  /*64c0*/  BSYNC B1 ;  /* 0x0000000000017941 */ /* 0x000fea0003800000 */
.L_x_195:
        /* <DEDUP_REMOVED lines=9> */
.L_x_198:
[----:B------:R-:W-:Y:S05]  /*6560*/  BSYNC B1 ;  /* 0x0000000000017941 */ /* 0x000fea0003800000 */
.L_x_197:
        /* <DEDUP_REMOVED lines=9> */
.L_x_200:
[----:B------:R-:W-:Y:S05]  /*6600*/  BSYNC B1 ;  /* 0x0000000000017941 */ /* 0x000fea0003800000 */
.L_x_199:
        /* <DEDUP_REMOVED lines=9> */
.L_x_202:
[----:B------:R-:W-:Y:S05]  /*66a0*/  BSYNC B1 ;  /* 0x0000000000017941 */ /* 0x000fea0003800000 */
.L_x_201:
        /* <DEDUP_REMOVED lines=9> */
.L_x_204:
[----:B------:R-:W-:Y:S05]  /*6740*/  BSYNC B1 ;  /* 0x0000000000017941 */ /* 0x000fea0003800000 */
.L_x_203:
        /* <DEDUP_REMOVED lines=9> */
.L_x_206:
[----:B------:R-:W-:Y:S05]  /*67e0*/  BSYNC B1 ;  /* 0x0000000000017941 */ /* 0x000fea0003800000 */
.L_x_205:
        /* <DEDUP_REMOVED lines=9> */
.L_x_208:
[----:B------:R-:W-:Y:S05]  /*6880*/  BSYNC B1 ;  /* 0x0000000000017941 */ /* 0x000fea0003800000 */
.L_x_207:
        /* <DEDUP_REMOVED lines=9> */
.L_x_210:
[----:B------:R-:W-:Y:S05]  /*6920*/  BSYNC B1 ;  /* 0x0000000000017941 */ /* 0x000fea0003800000 */
.L_x_209:
        /* <DEDUP_REMOVED lines=9> */
.L_x_212:
[----:B------:R-:W-:Y:S05]  /*69c0*/  BSYNC B1 ;  /* 0x0000000000017941 */ /* 0x000fea0003800000 */
.L_x_211:
        /* <DEDUP_REMOVED lines=9> */
.L_x_214:
[----:B------:R-:W-:Y:S05]  /*6a60*/  BSYNC B1 ;  /* 0x0000000000017941 */ /* 0x000fea0003800000 */
.L_x_213:
        /* <DEDUP_REMOVED lines=9> */
.L_x_216:
[----:B------:R-:W-:Y:S05]  /*6b00*/  BSYNC B1 ;  /* 0x0000000000017941 */ /* 0x000fea0003800000 */
.L_x_215:
        /* <DEDUP_REMOVED lines=9> */
.L_x_218:
[----:B------:R-:W-:Y:S05]  /*6ba0*/  BSYNC B1 ;  /* 0x0000000000017941 */ /* 0x000fea0003800000 */
.L_x_217:
        /* <DEDUP_REMOVED lines=9> */
.L_x_220:
[----:B------:R-:W-:Y:S05]  /*6c40*/  BSYNC B1 ;  /* 0x0000000000017941 */ /* 0x000fea0003800000 */
.L_x_219:
        /* <DEDUP_REMOVED lines=9> */
.L_x_222:
[----:B------:R-:W-:Y:S05]  /*6ce0*/  BSYNC B1 ;  /* 0x0000000000017941 */ /* 0x000fea0003800000 */
.L_x_221:
        /* <DEDUP_REMOVED lines=9> */
.L_x_224:
[----:B------:R-:W-:Y:S05]  /*6d80*/  BSYNC B1 ;  /* 0x0000000000017941 */ /* 0x000fea0003800000 */
.L_x_223:
        /* <DEDUP_REMOVED lines=9> */
.L_x_226:
[----:B------:R-:W-:Y:S05]  /*6e20*/  BSYNC B1 ;  /* 0x0000000000017941 */ /* 0x000fea0003800000 */
.L_x_225:
        /* <DEDUP_REMOVED lines=9> */
.L_x_228:
[----:B------:R-:W-:Y:S05]  /*6ec0*/  BSYNC B1 ;  /* 0x0000000000017941 */ /* 0x000fea0003800000 */
.L_x_227:
        /* <DEDUP_REMOVED lines=9> */
.L_x_230:
[----:B------:R-:W-:Y:S05]  /*6f60*/  BSYNC B1 ;  /* 0x0000000000017941 */ /* 0x000fea0003800000 */
.L_x_229:
        /* <DEDUP_REMOVED lines=9> */
.L_x_232:
[----:B------:R-:W-:Y:S05]  /*7000*/  BSYNC B1 ;  /* 0x0000000000017941 */ /* 0x000fea0003800000 */
.L_x_231:
        /* <DEDUP_REMOVED lines=9> */
.L_x_234:
[----:B------:R-:W-:Y:S05]  /*70a0*/  BSYNC B1 ;  /* 0x0000000000017941 */ /* 0x000fea0003800000 */
.L_x_233:
        /* <DEDUP_REMOVED lines=9> */
.L_x_236:
[----:B------:R-:W-:Y:S05]  /*7140*/  BSYNC B1 ;  /* 0x0000000000017941 */ /* 0x000fea0003800000 */
.L_x_235:
        /* <DEDUP_REMOVED lines=9> */
.L_x_238:
[----:B------:R-:W-:Y:S05]  /*71e0*/  BSYNC B1 ;  /* 0x0000000000017941 */ /* 0x000fea0003800000 */
.L_x_237:
        /* <DEDUP_REMOVED lines=9> */
.L_x_240:
[----:B------:R-:W-:Y:S05]  /*7280*/  BSYNC B1 ;  /* 0x0000000000017941 */ /* 0x000fea0003800000 */
.L_x_239:
        /* <DEDUP_REMOVED lines=9> */
.L_x_242:
[----:B------:R-:W-:Y:S05]  /*7320*/  BSYNC B1 ;  /* 0x0000000000017941 */ /* 0x000fea0003800000 */
.L_x_241:
        /* <DEDUP_REMOVED lines=9> */
.L_x_244:
[----:B------:R-:W-:Y:S05]  /*73c0*/  BSYNC B1 ;  /* 0x0000000000017941 */ /* 0x000fea0003800000 */
.L_x_243:
        /* <DEDUP_REMOVED lines=9> */
.L_x_246:
[----:B------:R-:W-:Y:S05]  /*7460*/  BSYNC B1 ;  /* 0x0000000000017941 */ /* 0x000fea0003800000 */
.L_x_245:
        /* <DEDUP_REMOVED lines=9> */
.L_x_248:
[----:B------:R-:W-:Y:S05]  /*7500*/  BSYNC B1 ;  /* 0x0000000000017941 */ /* 0x000fea0003800000 */
.L_x_247:
        /* <DEDUP_REMOVED lines=9> */
.L_x_250:
[----:B------:R-:W-:Y:S05]  /*75a0*/  BSYNC B1 ;  /* 0x0000000000017941 */ /* 0x000fea0003800000 */
.L_x_249:
        /* <DEDUP_REMOVED lines=9> */
.L_x_252:
[----:B------:R-:W-:Y:S05]  /*7640*/  BSYNC B1 ;  /* 0x0000000000017941 */ /* 0x000fea0003800000 */
.L_x_251:
        /* <DEDUP_REMOVED lines=9> */
.L_x_254:
[----:B------:R-:W-:Y:S05]  /*76e0*/  BSYNC B1 ;  /* 0x0000000000017941 */ /* 0x000fea0003800000 */
.L_x_253:
        /* <DEDUP_REMOVED lines=9> */
.L_x_256:
[----:B------:R-:W-:Y:S05]  /*7780*/  BSYNC B1 ;  /* 0x0000000000017941 */ /* 0x000fea0003800000 */
.L_x_255:
        /* <DEDUP_REMOVED lines=9> */
.L_x_258:
[----:B------:R-:W-:Y:S05]  /*7820*/  BSYNC B1 ;  /* 0x0000000000017941 */ /* 0x000fea0003800000 */
.L_x_257:
        /* <DEDUP_REMOVED lines=9> */
.L_x_260:
[----:B------:R-:W-:Y:S05]  /*78c0*/  BSYNC B1 ;  /* 0x0000000000017941 */ /* 0x000fea0003800000 */
.L_x_259:
        /* <DEDUP_REMOVED lines=9> */
.L_x_262:
[----:B------:R-:W-:Y:S05]  /*7960*/  BSYNC B1 ;  /* 0x0000000000017941 */ /* 0x000fea0003800000 */
.L_x_261:
        /* <DEDUP_REMOVED lines=9> */
.L_x_264:
[----:B------:R-:W-:Y:S05]  /*7a00*/  BSYNC B1 ;  /* 0x0000000000017941 */ /* 0x000fea0003800000 */
.L_x_263:
        /* <DEDUP_REMOVED lines=9> */
.L_x_266:
[----:B------:R-:W-:Y:S05]  /*7aa0*/  BSYNC B1 ;  /* 0x0000000000017941 */ /* 0x000fea0003800000 */
.L_x_265:
        /* <DEDUP_REMOVED lines=9> */
.L_x_268:
[----:B------:R-:W-:Y:S05]  /*7b40*/  BSYNC B1 ;  /* 0x0000000000017941 */ /* 0x000fea0003800000 */
.L_x_267:
        /* <DEDUP_REMOVED lines=9> */
.L_x_270:
[----:B------:R-:W-:Y:S05]  /*7be0*/  BSYNC B1 ;  /* 0x0000000000017941 */ /* 0x000fea0003800000 */
.L_x_269:
        /* <DEDUP_REMOVED lines=9> */
.L_x_272:
[----:B------:R-:W-:Y:S05]  /*7c80*/  BSYNC B1 ;  /* 0x0000000000017941 */ /* 0x000fea0003800000 */
.L_x_271:
        /* <DEDUP_REMOVED lines=9> */
.L_x_274:
[----:B------:R-:W-:Y:S05]  /*7d20*/  BSYNC B1 ;  /* 0x0000000000017941 */ /* 0x000fea0003800000 */
.L_x_273:
        /* <DEDUP_REMOVED lines=9> */
.L_x_276:
[----:B------:R-:W-:Y:S05]  /*7dc0*/  BSYNC B1 ;  /* 0x0000000000017941 */ /* 0x000fea0003800000 */
.L_x_275:
        /* <DEDUP_REMOVED lines=9> */
.L_x_278:
[----:B------:R-:W-:Y:S05]  /*7e60*/  BSYNC B1 ;  /* 0x0000000000017941 */ /* 0x000fea0003800000 */
.L_x_277:
        /* <DEDUP_REMOVED lines=9> */
.L_x_280:
[----:B------:R-:W-:Y:S05]  /*7f00*/  BSYNC B1 ;  /* 0x0000000000017941 */ /* 0x000fea0003800000 */
.L_x_279:
        /* <DEDUP_REMOVED lines=9> */
.L_x_282:
[----:B------:R-:W-:Y:S05]  /*7fa0*/  BSYNC B1 ;  /* 0x0000000000017941 */ /* 0x000fea0003800000 */
.L_x_281:
[----:B01---5:R-:W-:Y:S01]  /*7fb0*/  HADD2.F32 R4, -RZ, R168.H0_H0 ;  /* 0x200000a8ff047230 */ /* 0x023fe20000004100 */
        /* <DEDUP_REMOVED lines=8> */
.L_x_284:
[----:B------:R-:W-:Y:S05]  /*8040*/  BSYNC B1 ;  /* 0x0000000000017941 */ /* 0x000fea0003800000 */
.L_x_283:
[----:B0----5:R-:W-:Y:S01]  /*8050*/  HADD2.F32 R4, -RZ, R168.H0_H0 ;  /* 0x200000a8ff047230 */ /* 0x021fe20000004100 */
        /* <DEDUP_REMOVED lines=11> */
.L_x_286:
[----:B------:R-:W-:Y:S05]  /*8110*/  BSYNC B1 ;  /* 0x0000000000017941 */ /* 0x000fea0003800000 */
.L_x_285:
[----:B------:R-:W-:Y:S05]  /*8120*/  @!P1 BRA `(.L_x_287) ;  /* 0x00000024003c9947 */ /* 0x000fea0003800000 */
[----:B-----5:R-:W-:-:S05]  /*8130*/  HADD2.F32 R168, -RZ, R168.H0_H0 ;  /* 0x200000a8ffa87230 */ /* 0x020fca0000004100 */
[----:B------:R-:W-:-:S04]  /*8140*/  FMUL R168, R168, R155 ;  /* 0x0000009ba8a87220 */ /* 0x000fc80000400000 */
[----:B------:R-:W-:-:S05]  /*8150*/  FFMA R168, R87, R154, R168 ;  /* 0x0000009a57a87223 */ /* 0x000fca00000000a8 */
[----:B------:R-:W-:-:S05]  /*8160*/  F2FP.F16.F32.PACK_AB R168, RZ, R168 ;  /* 0x000000a8ffa8723e */ /* 0x000fca00000000ff */
[----:B------:R0:W-:Y:S01]  /*8170*/  STG.E.U16 desc[UR36][R10.64+0xf2], R168 ;  /* 0x0000f2a80a007986 */ /* 0x0001e2000c101524 */
[----:B------:R-:W-:Y:S05]  /*8180*/  BRA `(.L_x_287) ;  /* 0x0000002400247947 */ /* 0x000fea0003800000 */
.L_x_36:
[----:B------:R-:W-:Y:S01]  /*8190*/  ULDC.64 UR4, c[0x0][0x5c0] ;  /* 0x0001700000047ab9 */ /* 0x000fe20000000a00 */
[----:B------:R-:W-:Y:S01]  /*81a0*/  ISETP.GT.AND P4, PT, R0, 0x1, P2 ;  /* 0x000000010000780c */ /* 0x000fe20001784270 */
[-C--:B------:R-:W-:Y:S01]  /*81b0*/  FMUL R88, R88, R154.reuse ;  /* 0x0000009a58587220 */ /* 0x080fe20000400000 */
[----:B------:R-:W-:Y:S01]  /*81c0*/  LEA R6, P1, R166, UR4, 0x1 ;  /* 0x00000004a6067c11 */ /* 0x000fe2000f8208ff */
[-C--:B------:R-:W-:Y:S01]  /*81d0*/  FMUL R89, R89, R154.reuse ;  /* 0x0000009a59597220 */ /* 0x080fe20000400000 */
[----:B------:R-:W-:Y:S02]  /*81e0*/  IMAD.SHL.U32 R11, R4, 0x10, RZ ;  /* 0x00000010040b7824 */ /* 0x000fe400078e00ff */
[-C--:B------:R-:W-:Y:S01]  /*81f0*/  FMUL R90, R90, R154.reuse ;  /* 0x0000009a5a5a7220 */ /* 0x080fe20000400000 */
[----:B------:R-:W-:Y:S01]  /*8200*/  LEA.HI.X R7, R166, UR5, R171, 0x1, P1 ;  /* 0x00000005a6077c11 */ /* 0x000fe200088f0cab */
[----:B------:R-:W-:Y:S01]  /*8210*/  FMUL R91, R91, R154 ;  /* 0x0000009a5b5b7220 */ /* 0x000fe20000400000 */
[----:B------:R-:W-:Y:S01]  /*8220*/  F2FP.F16.F32.PACK_AB R88, RZ, R88 ;  /* 0x00000058ff58723e */ /* 0x000fe200000000ff */
[-C--:B------:R-:W-:Y:S01]  /*8230*/  FMUL R92, R92, R154.reuse ;  /* 0x0000009a5c5c7220 */ /* 0x080fe20000400000 */
[----:B------:R-:W-:Y:S01]  /*8240*/  ISETP.GT.AND P1, PT, R157, 0x8, PT ;  /* 0x000000089d00780c */ /* 0x000fe20003f24270 */
[-C--:B------:R-:W-:Y:S01]  /*8250*/  FMUL R93, R93, R154.reuse ;  /* 0x0000009a5d5d7220 */ /* 0x080fe20000400000 */
[----:B------:R-:W-:Y:S01]  /*8260*/  F2FP.F16.F32.PACK_AB R89, RZ, R89 ;  /* 0x00000059ff59723e */ /* 0x000fe200000000ff */
[----:B------:R-:W-:Y:S01]  /*8270*/  @P0 STG.E.U16 desc[UR36][R6.64], R88 ;  /* 0x0000005806000986 */ /* 0x000fe2000c101524 */
[----:B------:R-:W-:Y:S01]  /*8280*/  ISETP.GT.AND P3, PT, R0, RZ, P1 ;  /* 0x000000ff0000720c */ /* 0x000fe20000f64270 */
[-C--:B------:R-:W-:Y:S01]  /*8290*/  FMUL R94, R94, R154.reuse ;  /* 0x0000009a5e5e7220 */ /* 0x080fe20000400000 */
[----:B------:R-:W-:Y:S01]  /*82a0*/  ISETP.GT.AND P0, PT, R0, 0x1, P1 ;  /* 0x000000010000780c */ /* 0x000fe20000f04270 */
[----:B------:R-:W-:Y:S01]  /*82b0*/  @P4 STG.E.U16 desc[UR36][R6.64+0x2], R89 ;  /* 0x0000025906004986 */ /* 0x000fe2000c101524 */
[----:B------:R-:W-:Y:S01]  /*82c0*/  SHF.L.U64.HI R9, R4, 0x4, R5 ;  /* 0x0000000404097819 */ /* 0x000fe20000010205 */
[----:B------:R-:W-:Y:S01]  /*82d0*/  FMUL R95, R95, R154 ;  /* 0x0000009a5f5f7220 */ /* 0x000fe20000400000 */
[----:B------:R-:W-:Y:S01]  /*82e0*/  IADD3 R12, P4, R11, R6, RZ ;  /* 0x000000060b0c7210 */ /* 0x000fe20007f9e0ff */
[----:B------:R-:W-:Y:S01]  /*82f0*/  FMUL R96, R96, R154 ;  /* 0x0000009a60607220 */ /* 0x000fe20000400000 */
[----:B------:R-:W-:Y:S01]  /*8300*/  F2FP.F16.F32.PACK_AB R90, RZ, R90 ;  /* 0x0000005aff5a723e */ /* 0x000fe200000000ff */
[-C--:B------:R-:W-:Y:S01]  /*8310*/  FMUL R97, R97, R154.reuse ;  /* 0x0000009a61617220 */ /* 0x080fe20000400000 */
[----:B------:R-:W-:Y:S01]  /*8320*/  F2FP.F16.F32.PACK_AB R91, RZ, R91 ;  /* 0x0000005bff5b723e */ /* 0x000fe200000000ff */
[----:B------:R-:W-:Y:S01]  /*8330*/  IMAD.X R13, R9, 0x1, R7, P4 ;  /* 0x00000001090d7824 */ /* 0x000fe200020e0607 */
[----:B------:R-:W-:Y:S01]  /*8340*/  ISETP.GT.AND P4, PT, R0, 0x9, P2 ;  /* 0x000000090000780c */ /* 0x000fe20001784270 */
[----:B------:R-:W-:Y:S01]  /*8350*/  FMUL R98, R98, R154 ;  /* 0x0000009a62627220 */ /* 0x000fe20000400000 */
[----:B------:R-:W-:Y:S01]  /*8360*/  F2FP.F16.F32.PACK_AB R92, RZ, R92 ;  /* 0x0000005cff5c723e */ /* 0x000fe200000000ff */
[-C--:B------:R-:W-:Y:S01]  /*8370*/  FMUL R99, R99, R154.reuse ;  /* 0x0000009a63637220 */ /* 0x080fe20000400000 */
[----:B------:R-:W-:Y:S01]  /*8380*/  @P3 STG.E.U16 desc[UR36][R12.64], R90 ;  /* 0x0000005a0c003986 */ /* 0x000fe2000c101524 */
[----:B------:R-:W-:Y:S01]  /*8390*/  ISETP.GT.AND P3, PT, R0, 0x8, P2 ;  /* 0x000000080000780c */ /* 0x000fe20001764270 */
[-C--:B------:R-:W-:Y:S01]  /*83a0*/  FMUL R100, R100, R154.reuse ;  /* 0x0000009a64647220 */ /* 0x080fe20000400000 */
[----:B------:R-:W-:Y:S01]  /*83b0*/  F2FP.F16.F32.PACK_AB R93, RZ, R93 ;  /* 0x0000005dff5d723e */ /* 0x000fe200000000ff */
[----:B------:R-:W-:Y:S01]  /*83c0*/  @P0 STG.E.U16 desc[UR36][R12.64+0x2], R91 ;  /* 0x0000025b0c000986 */ /* 0x000fe2000c101524 */
[----:B------:R-:W-:Y:S01]  /*83d0*/  ISETP.GT.AND P0, PT, R0, 0x8, P1 ;  /* 0x000000080000780c */ /* 0x000fe20000f04270 */
[----:B------:R-:W-:Y:S01]  /*83e0*/  FMUL R101, R101, R154 ;  /* 0x0000009a65657220 */ /* 0x000fe20000400000 */
[----:B------:R-:W-:Y:S01]  /*83f0*/  F2FP.F16.F32.PACK_AB R94, RZ, R94 ;  /* 0x0000005eff5e723e */ /* 0x000fe200000000ff */
[-C--:B------:R-:W-:Y:S01]  /*8400*/  FMUL R102, R102, R154.reuse ;  /* 0x0000009a66667220 */ /* 0x080fe20000400000 */
[----:B------:R-:W-:Y:S01]  /*8410*/  F2FP.F16.F32.PACK_AB R95, RZ, R95 ;  /* 0x0000005fff5f723e */ /* 0x000fe200000000ff */
[----:B------:R-:W-:Y:S01]  /*8420*/  FMUL R103, R103, R154 ;  /* 0x0000009a67677220 */ /* 0x000fe20000400000 */
[----:B------:R-:W-:Y:S01]  /*8430*/  F2FP.F16.F32.PACK_AB R96, RZ, R96 ;  /* 0x00000060ff60723e */ /* 0x000fe200000000ff */
[-C--:B------:R-:W-:Y:S01]  /*8440*/  FMUL R104, R104, R154.reuse ;  /* 0x0000009a68687220 */ /* 0x080fe20000400000 */
[----:B------:R-:W-:Y:S01]  /*8450*/  F2FP.F16.F32.PACK_AB R97, RZ, R97 ;  /* 0x00000061ff61723e */ /* 0x000fe200000000ff */
[----:B------:R-:W-:Y:S01]  /*8460*/  @P3 STG.E.U16 desc[UR36][R6.64+0x10], R92 ;  /* 0x0000105c06003986 */ /* 0x000fe2000c101524 */
[C---:B------:R-:W-:Y:S01]  /*8470*/  ISETP.GT.AND P3, PT, R0.reuse, 0x9, P1 ;  /* 0x000000090000780c */ /* 0x040fe20000f64270 */
[----:B------:R-:W-:Y:S01]  /*8480*/  FMUL R105, R105, R154 ;  /* 0x0000009a69697220 */ /* 0x000fe20000400000 */
[----:B------:R-:W-:Y:S01]  /*8490*/  F2FP.F16.F32.PACK_AB R98, RZ, R98 ;  /* 0x00000062ff62723e */ /* 0x000fe200000000ff */
        /* <DEDUP_REMOVED lines=162> */
[----:B------:R-:W-:Y:S01]  /*8ec0*/  IMAD.SHL.U32 R15, R4, 0x100, RZ ;  /* 0x00000100040f7824 */ /* 0x000fe200078e00ff */
[----:B------:R-:W-:Y:S01]  /*8ed0*/  F2FP.F16.F32.PACK_AB R145, RZ, R145 ;  /* 0x00000091ff91723e */ /* 0x000fe200000000ff */
[----:B------:R-:W-:Y:S01]  /*8ee0*/  @P3 STG.E.U16 desc[UR36][R6.64+0xa0], R128 ;  /* 0x0000a08006003986 */ /* 0x000fe2000c101524 */
[----:B------:R-:W-:Y:S01]  /*8ef0*/  ISETP.GT.AND P3, PT, R0, 0x51, P1 ;  /* 0x000000510000780c */ /* 0x000fe20000f64270 */
[----:B------:R-:W-:Y:S01]  /*8f00*/  FMUL R24, R24, R154 ;  /* 0x0000009a18187220 */ /* 0x000fe20000400000 */
[----:B------:R-:W-:Y:S01]  /*8f10*/  F2FP.F16.F32.PACK_AB R146, RZ, R146 ;  /* 0x00000092ff92723e */ /* 0x000fe200000000ff */
[----:B------:R-:W-:Y:S01]  /*8f20*/  @P4 STG.E.U16 desc[UR36][R6.64+0xa2], R129 ;  /* 0x0000a28106004986 */ /* 0x000fe2000c101524 */
[C---:B------:R-:W-:Y:S01]  /*8f30*/  ISETP.GT.AND P4, PT, R0.reuse, 0x58, P2 ;  /* 0x000000580000780c */ /* 0x040fe20001784270 */
        /* <DEDUP_REMOVED lines=18> */
[-C--:B------:R-:W-:Y:S01]  /*9060*/  FMUL R30, R30, R154.reuse ;  /* 0x0000009a1e1e7220 */ /* 0x080fe20000400000 */
[----:B------:R-:W-:Y:S01]  /*9070*/  SHF.L.U64.HI R5, R4, 0x8, R5 ;  /* 0x0000000804057819 */ /* 0x000fe20000010205 */
[----:B------:R-:W-:Y:S01]  /*9080*/  FMUL R31, R31, R154 ;  /* 0x0000009a1f1f7220 */ /* 0x000fe20000400000 */
[----:B------:R-:W-:Y:S01]  /*9090*/  F2FP.F16.F32.PACK_AB R24, RZ, R24 ;  /* 0x00000018ff18723e */ /* 0x000fe200000000ff */
[----:B------:R-:W-:Y:S01]  /*90a0*/  @P3 STG.E.U16 desc[UR36][R12.64+0xb0], R134 ;  /* 0x0000b0860c003986 */ /* 0x000fe2000c101524 */
[----:B------:R-:W-:Y:S01]  /*90b0*/  ISETP.GT.AND P3, PT, R0, 0x61, P2 ;  /* 0x000000610000780c */ /* 0x000fe20001764270 */
        /* <DEDUP_REMOVED lines=43> */
[C---:B------:R-:W-:Y:S01]  /*9370*/  ISETP.GT.AND P2, PT, R0.reuse, 0x79, P2 ;  /* 0x000000790000780c */ /* 0x040fe20001744270 */
        /* <DEDUP_REMOVED lines=10> */
[-C--:B------:R-:W-:Y:S01]  /*9420*/  FMUL R48, R48, R154.reuse ;  /* 0x0000009a30307220 */ /* 0x080fe20000400000 */
[----:B------:R-:W-:Y:S01]  /*9430*/  F2FP.F16.F32.PACK_AB R41, RZ, R41 ;  /* 0x00000029ff29723e */ /* 0x000fe200000000ff */
[----:B------:R-:W-:Y:S01]  /*9440*/  FMUL R49, R49, R154 ;  /* 0x0000009a31317220 */ /* 0x000fe20000400000 */
[----:B------:R-:W-:Y:S01]  /*9450*/  F2FP.F16.F32.PACK_AB R40, RZ, R40 ;  /* 0x00000028ff28723e */ /* 0x000fe200000000ff */
[----:B------:R-:W-:Y:S01]  /*9460*/  @P4 STG.E.U16 desc[UR36][R12.64+0xe0], R146 ;  /* 0x0000e0920c004986 */ /* 0x000fe2000c101524 */
[----:B------:R-:W-:Y:S01]  /*9470*/  F2FP.F16.F32.PACK_AB R42, RZ, R42 ;  /* 0x0000002aff2a723e */ /* 0x000fe200000000ff */
[-C--:B------:R-:W-:Y:S01]  /*9480*/  FMUL R50, R50, R154.reuse ;  /* 0x0000009a32327220 */ /* 0x080fe20000400000 */
[----:B------:R-:W-:Y:S01]  /*9490*/  F2FP.F16.F32.PACK_AB R43, RZ, R43 ;  /* 0x0000002bff2b723e */ /* 0x000fe200000000ff */
[----:B------:R-:W-:Y:S01]  /*94a0*/  @P0 STG.E.U16 desc[UR36][R12.64+0xe2], R147 ;  /* 0x0000e2930c000986 */ /* 0x000fe2000c101524 */
[C---:B------:R-:W-:Y:S01]  /*94b0*/  ISETP.GT.AND P0, PT, R0.reuse, 0x78, P1 ;  /* 0x000000780000780c */ /* 0x040fe20000f04270 */
[----:B------:R-:W-:Y:S01]  /*94c0*/  FMUL R51, R51, R154 ;  /* 0x0000009a33337220 */ /* 0x000fe20000400000 */
[----:B------:R-:W-:Y:S01]  /*94d0*/  ISETP.GT.AND P1, PT, R0, 0x79, P1 ;  /* 0x000000790000780c */ /* 0x000fe20000f24270 */
[----:B------:R-:W-:Y:S01]  /*94e0*/  @P3 STG.E.U16 desc[UR36][R6.64+0xf0], R148 ;  /* 0x0000f09406003986 */ /* 0x000fe2000c101524 */
[----:B------:R-:W-:Y:S01]  /*94f0*/  IADD3 R14, P3, P4, R11, R6, R15 ;  /* 0x000000060b0e7210 */ /* 0x000fe20007c7e00f */
[----:B------:R-:W-:Y:S01]  /*9500*/  FMUL R52, R52, R154 ;  /* 0x0000009a34347220 */ /* 0x000fe20000400000 */
[----:B------:R-:W-:Y:S01]  /*9510*/  F2FP.F16.F32.PACK_AB R44, RZ, R44 ;  /* 0x0000002cff2c723e */ /* 0x000fe200000000ff */
[----:B------:R0:W-:Y:S01]  /*9520*/  @P2 STG.E.U16 desc[UR36][R6.64+0xf2], R149 ;  /* 0x0000f29506002986 */ /* 0x0001e2000c101524 */
[----:B------:R-:W-:Y:S01]  /*9530*/  IADD3 R4, P2, R15, R6, RZ ;  /* 0x000000060f047210 */ /* 0x000fe20007f5e0ff */
[-C--:B------:R-:W-:Y:S01]  /*9540*/  FMUL R53, R53, R154.reuse ;  /* 0x0000009a35357220 */ /* 0x080fe20000400000 */
[----:B------:R-:W-:Y:S01]  /*9550*/  IADD3.X R15, R9, R7, R5, P3, P4 ;  /* 0x00000007090f7210 */ /* 0x000fe20001fe8405 */
[-C--:B------:R-:W-:Y:S01]  /*9560*/  FMUL R54, R54, R154.reuse ;  /* 0x0000009a36367220 */ /* 0x080fe20000400000 */
[C---:B------:R-:W-:Y:S01]  /*9570*/  ISETP.GT.AND P3, PT, R157.reuse, 0x88, PT ;  /* 0x000000889d00780c */ /* 0x040fe20003f64270 */
[----:B------:R-:W-:Y:S01]  /*9580*/  @P0 STG.E.U16 desc[UR36][R12.64+0xf0], R150 ;  /* 0x0000f0960c000986 */ /* 0x000fe2000c101524 */
[----:B------:R-:W-:Y:S01]  /*9590*/  ISETP.GT.AND P0, PT, R157, 0x80, PT ;  /* 0x000000809d00780c */ /* 0x000fe20003f04270 */
[----:B------:R-:W-:Y:S01]  /*95a0*/  IMAD.X R5, R5, 0x1, R7, P2 ;  /* 0x0000000105057824 */ /* 0x000fe200010e0607 */
[C---:B------:R-:W-:Y:S01]  /*95b0*/  ISETP.GT.AND P2, PT, R0.reuse, RZ, P3 ;  /* 0x000000ff0000720c */ /* 0x040fe20001f44270 */
[----:B------:R-:W-:Y:S01]  /*95c0*/  @P1 STG.E.U16 desc[UR36][R12.64+0xf2], R151 ;  /* 0x0000f2970c001986 */ /* 0x000fe2000c101524 */
[C---:B------:R-:W-:Y:S01]  /*95d0*/  ISETP.GT.AND P1, PT, R0.reuse, RZ, P0 ;  /* 0x000000ff0000720c */ /* 0x040fe20000724270 */
[-C--:B------:R-:W-:Y:S01]  /*95e0*/  FMUL R55, R55, R154.reuse ;  /* 0x0000009a37377220 */ /* 0x080fe20000400000 */
[----:B------:R-:W-:Y:S01]  /*95f0*/  ISETP.GT.AND P4, PT, R0, 0x1, P0 ;  /* 0x000000010000780c */ /* 0x000fe20000784270 */
[-C--:B------:R-:W-:Y:S01]  /*9600*/  FMUL R56, R56, R154.reuse ;  /* 0x0000009a38387220 */ /* 0x080fe20000400000 */
[----:B------:R-:W-:Y:S01]  /*9610*/  F2FP.F16.F32.PACK_AB R45, RZ, R45 ;  /* 0x0000002dff2d723e */ /* 0x000fe200000000ff */
[----:B------:R-:W-:Y:S01]  /*9620*/  FMUL R57, R57, R154 ;  /* 0x0000009a39397220 */ /* 0x000fe20000400000 */
[----:B------:R-:W-:Y:S01]  /*9630*/  F2FP.F16.F32.PACK_AB R46, RZ, R46 ;  /* 0x0000002eff2e723e */ /* 0x000fe200000000ff */
[-C--:B------:R-:W-:Y:S01]  /*9640*/  FMUL R58, R58, R154.reuse ;  /* 0x0000009a3a3a7220 */ /* 0x080fe20000400000 */
[----:B------:R-:W-:Y:S01]  /*9650*/  F2FP.F16.F32.PACK_AB R47, RZ, R47 ;  /* 0x0000002fff2f723e */ /* 0x000fe200000000ff */
[----:B------:R-:W-:Y:S01]  /*9660*/  FMUL R59, R59, R154 ;  /* 0x0000009a3b3b7220 */ /* 0x000fe20000400000 */
[----:B------:R-:W-:Y:S01]  /*9670*/  F2FP.F16.F32.PACK_AB R48, RZ, R48 ;  /* 0x00000030ff30723e */ /* 0x000fe200000000ff */
[----:B------:R-:W-:Y:S01]  /*9680*/  FMUL R60, R60, R154 ;  /* 0x0000009a3c3c7220 */ /* 0x000fe20000400000 */
[----:B------:R-:W-:Y:S01]  /*9690*/  F2FP.F16.F32.PACK_AB R49, RZ, R49 ;  /* 0x00000031ff31723e */ /* 0x000fe200000000ff */
[----:B------:R-:W-:Y:S01]  /*96a0*/  @P1 STG.E.U16 desc[UR36][R4.64], R24 ;  /* 0x0000001804001986 */ /* 0x000fe2000c101524 */
[----:B0-----:R-:W-:Y:S01]  /*96b0*/  IADD3 R6, P1, R11, R4, RZ ;  /* 0x000000040b067210 */ /* 0x001fe20007f3e0ff */
[----:B------:R-:W-:Y:S01]  /*96c0*/  FMUL R61, R61, R154 ;  /* 0x0000009a3d3d7220 */ /* 0x000fe20000400000 */
[----:B------:R-:W-:Y:S01]  /*96d0*/  F2FP.F16.F32.PACK_AB R50, RZ, R50 ;  /* 0x00000032ff32723e */ /* 0x000fe200000000ff */
[----:B------:R-:W-:Y:S01]  /*96e0*/  @P4 STG.E.U16 desc[UR36][R4.64+0x2], R25 ;  /* 0x0000021904004986 */ /* 0x000fe2000c101524 */
[C---:B------:R-:W-:Y:S01]  /*96f0*/  ISETP.GT.AND P4, PT, R0.reuse, 0x1, P3 ;  /* 0x000000010000780c */ /* 0x040fe20001f84270 */
[--C-:B------:R-:W-:Y:S01]  /*9700*/  IMAD.X R7, R9, 0x1, R5.reuse, P1 ;  /* 0x0000000109077824 */ /* 0x100fe200008e0605 */
[----:B------:R-:W-:Y:S01]  /*9710*/  ISETP.GT.AND P1, PT, R0, 0x8, P0 ;  /* 0x000000080000780c */ /* 0x000fe20000724270 */
[-C--:B------:R-:W-:Y:S01]  /*9720*/  FMUL R62, R62, R154.reuse ;  /* 0x0000009a3e3e7220 */ /* 0x080fe20000400000 */
[----:B------:R-:W-:Y:S01]  /*9730*/  F2FP.F16.F32.PACK_AB R51, RZ, R51 ;  /* 0x00000033ff33723e */ /* 0x000fe200000000ff */
[-C--:B------:R-:W-:Y:S01]  /*9740*/  FMUL R63, R63, R154.reuse ;  /* 0x0000009a3f3f7220 */ /* 0x080fe20000400000 */
[----:B------:R-:W-:Y:S01]  /*9750*/  @P2 STG.E.U16 desc[UR36][R6.64], R26 ;  /* 0x0000001a06002986 */ /* 0x000fe2000c101524 */
[----:B------:R-:W-:Y:S01]  /*9760*/  ISETP.GT.AND P2, PT, R0, 0x9, P0 ;  /* 0x000000090000780c */ /* 0x000fe20000744270 */
[----:B------:R-:W-:Y:S01]  /*9770*/  FMUL R64, R64, R154 ;  /* 0x0000009a40407220 */ /* 0x000fe20000400000 */
[----:B------:R-:W-:Y:S01]  /*9780*/  F2FP.F16.F32.PACK_AB R52, RZ, R52 ;  /* 0x00000034ff34723e */ /* 0x000fe200000000ff */
[-C--:B------:R-:W-:Y:S01]  /*9790*/  FMUL R65, R65, R154.reuse ;  /* 0x0000009a41417220 */ /* 0x080fe20000400000 */
[----:B------:R-:W-:Y:S01]  /*97a0*/  F2FP.F16.F32.PACK_AB R53, RZ, R53 ;  /* 0x00000035ff35723e */ /* 0x000fe200000000ff */
[----:B------:R-:W-:Y:S01]  /*97b0*/  FMUL R66, R66, R154 ;  /* 0x0000009a42427220 */ /* 0x000fe20000400000 */
[----:B------:R0:W-:Y:S01]  /*97c0*/  @P4 STG.E.U16 desc[UR36][R6.64+0x2], R27 ;  /* 0x0000021b06004986 */ /* 0x0001e2000c101524 */
[----:B------:R-:W-:Y:S01]  /*97d0*/  IADD3 R8, P4, R11, R4, RZ ;  /* 0x000000040b087210 */ /* 0x000fe20007f9e0ff */
[----:B------:R-:W-:Y:S01]  /*97e0*/  FMUL R67, R67, R154 ;  /* 0x0000009a43437220 */ /* 0x000fe20000400000 */
[----:B------:R-:W-:Y:S01]  /*97f0*/  F2FP.F16.F32.PACK_AB R54, RZ, R54 ;  /* 0x00000036ff36723e */ /* 0x000fe200000000ff */
[----:B------:R-:W-:Y:S01]  /*9800*/  @P1 STG.E.U16 desc[UR36][R4.64+0x10], R28 ;  /* 0x0000101c04001986 */ /* 0x000fe2000c101524 */
[C---:B------:R-:W-:Y:S01]  /*9810*/  ISETP.GT.AND P1, PT, R0.reuse, 0x8, P3 ;  /* 0x000000080000780c */ /* 0x040fe20001f24270 */
[----:B------:R-:W-:Y:S01]  /*9820*/  IMAD.X R9, R9, 0x1, R5, P4 ;  /* 0x0000000109097824 */ /* 0x000fe200020e0605 */
[C---:B------:R-:W-:Y:S01]  /*9830*/  ISETP.GT.AND P4, PT, R0.reuse, 0x9, P3 ;  /* 0x000000090000780c */ /* 0x040fe20001f84270 */
[----:B------:R-:W-:Y:S01]  /*9840*/  @P2 STG.E.U16 desc[UR36][R4.64+0x12], R29 ;  /* 0x0000121d04002986 */ /* 0x000fe2000c101524 */
        /* <DEDUP_REMOVED lines=27> */
[--C-:B0-----:R-:W-:Y:S01]  /*9a00*/  @P4 IMAD.MOV.U32 R6, RZ, RZ, R14.reuse ;  /* 0x000000ffff064224 */ /* 0x101fe200078e000e */
[----:B------:R-:W-:Y:S01]  /*9a10*/  @P4 MOV R7, R15 ;  /* 0x0000000f00074202 */ /* 0x000fe20000000f00 */
[----:B------:R-:W-:Y:S01]  /*9a20*/  FMUL R77, R77, R154 ;  /* 0x0000009a4d4d7220 */ /* 0x000fe20000400000 */
[----:B------:R-:W-:Y:S01]  /*9a30*/  F2FP.F16.F32.PACK_AB R64, RZ, R64 ;  /* 0x00000040ff40723e */ /* 0x000fe200000000ff */
[-C--:B------:R-:W-:Y:S01]  /*9a40*/  FMUL R78, R78, R154.reuse ;  /* 0x0000009a4e4e7220 */ /* 0x080fe20000400000 */
[----:B------:R-:W-:Y:S01]  /*9a50*/  F2FP.F16.F32.PACK_AB R65, RZ, R65 ;  /* 0x00000041ff41723e */ /* 0x000fe200000000ff */
[----:B------:R0:W-:Y:S01]  /*9a60*/  @P4 STG.E.U16 desc[UR36][R6.64+0x20], R34 ;  /* 0x0000202206004986 */ /* 0x0001e2000c101524 */
        /* <DEDUP_REMOVED lines=9> */
[----:B------:R-:W-:Y:S01]  /*9b00*/  FMUL R83, R83, R154 ;  /* 0x0000009a53537220 */ /* 0x000fe20000400000 */
[----:B------:R-:W-:Y:S01]  /*9b10*/  F2FP.F16.F32.PACK_AB R70, RZ, R70 ;  /* 0x00000046ff46723e */ /* 0x000fe200000000ff */
[----:B0-----:R-:W-:Y:S01]  /*9b20*/  @P2 IMAD.MOV.U32 R6, RZ, RZ, R14 ;  /* 0x000000ffff062224 */ /* 0x001fe200078e000e */
[----:B------:R-:W-:Y:S01]  /*9b30*/  F2FP.F16.F32.PACK_AB R71, RZ, R71 ;  /* 0x00000047ff47723e */ /* 0x000fe200000000ff */
[----:B------:R-:W-:Y:S01]  /*9b40*/  @P2 IMAD.MOV.U32 R7, RZ, RZ, R15 ;  /* 0x000000ffff072224 */ /* 0x000fe200078e000f */
[----:B------:R-:W-:Y:S01]  /*9b50*/  F2FP.F16.F32.PACK_AB R72, RZ, R72 ;  /* 0x00000048ff48723e */ /* 0x000fe200000000ff */
[-C--:B------:R-:W-:Y:S01]  /*9b60*/  FMUL R84, R84, R154.reuse ;  /* 0x0000009a54547220 */ /* 0x080fe20000400000 */
[----:B------:R-:W-:Y:S01]  /*9b70*/  F2FP.F16.F32.PACK_AB R73, RZ, R73 ;  /* 0x00000049ff49723e */ /* 0x000fe200000000ff */
[-C--:B------:R-:W-:Y:S01]  /*9b80*/  FMUL R85, R85, R154.reuse ;  /* 0x0000009a55557220 */ /* 0x080fe20000400000 */
[----:B------:R0:W-:Y:S01]  /*9b90*/  @P2 STG.E.U16 desc[UR36][R6.64+0x22], R35 ;  /* 0x0000222306002986 */ /* 0x0001e2000c101524 */
[----:B------:R-:W-:Y:S01]  /*9ba0*/  ISETP.GT.AND P2, PT, R0, 0x18, P3 ;  /* 0x000000180000780c */ /* 0x000fe20001f44270 */
[----:B------:R-:W-:Y:S01]  /*9bb0*/  FMUL R86, R86, R154 ;  /* 0x0000009a56567220 */ /* 0x000fe20000400000 */
[----:B------:R-:W-:Y:S01]  /*9bc0*/  F2FP.F16.F32.PACK_AB R74, RZ, R74 ;  /* 0x0000004aff4a723e */ /* 0x000fe200000000ff */
[----:B------:R-:W-:Y:S01]  /*9bd0*/  @P1 STG.E.U16 desc[UR36][R4.64+0x30], R36 ;  /* 0x0000302404001986 */ /* 0x000fe2000c101524 */
[C---:B------:R-:W-:Y:S01]  /*9be0*/  ISETP.GT.AND P1, PT, R0.reuse, 0x19, P3 ;  /* 0x000000190000780c */ /* 0x040fe20001f24270 */
[----:B------:R-:W-:Y:S01]  /*9bf0*/  FMUL R87, R87, R154 ;  /* 0x0000009a57577220 */ /* 0x000fe20000400000 */
[----:B------:R-:W-:Y:S01]  /*9c00*/  F2FP.F16.F32.PACK_AB R75, RZ, R75 ;  /* 0x0000004bff4b723e */ /* 0x000fe200000000ff */
[----:B------:R-:W-:Y:S01]  /*9c10*/  @P4 STG.E.U16 desc[UR36][R4.64+0x32], R37 ;  /* 0x0000322504004986 */ /* 0x000fe2000c101524 */
[----:B------:R-:W-:-:S02]  /*9c20*/  ISETP.GT.AND P4, PT, R0, 0x20, P0 ;  /* 0x000000200000780c */ /* 0x000fc40000784270 */
[----:B------:R-:W-:Y:S02]  /*9c30*/  F2FP.F16.F32.PACK_AB R76, RZ, R76 ;  /* 0x0000004cff4c723e */ /* 0x000fe400000000ff */
[----:B------:R-:W-:Y:S01]  /*9c40*/  F2FP.F16.F32.PACK_AB R77, RZ, R77 ;  /* 0x0000004dff4d723e */ /* 0x000fe200000000ff */
[----:B0-----:R-:W-:Y:S01]  /*9c50*/  @P2 IMAD.MOV.U32 R6, RZ, RZ, R14 ;  /* 0x000000ffff062224 */ /* 0x001fe200078e000e */
[----:B------:R-:W-:Y:S01]  /*9c60*/  F2FP.F16.F32.PACK_AB R78, RZ, R78 ;  /* 0x0000004eff4e723e */ /* 0x000fe200000000ff */
[----:B------:R-:W-:Y:S01]  /*9c70*/  @P2 IMAD.MOV.U32 R7, RZ, RZ, R15 ;  /* 0x000000ffff072224 */ /* 0x000fe200078e000f */
[----:B------:R-:W-:Y:S02]  /*9c80*/  F2FP.F16.F32.PACK_AB R79, RZ, R79 ;  /* 0x0000004fff4f723e */ /* 0x000fe400000000ff */
[----:B------:R-:W-:Y:S02]  /*9c90*/  F2FP.F16.F32.PACK_AB R80, RZ, R80 ;  /* 0x00000050ff50723e */ /* 0x000fe400000000ff */
[----:B------:R0:W-:Y:S01]  /*9ca0*/  @P2 STG.E.U16 desc[UR36][R6.64+0x30], R38 ;  /* 0x0000302606002986 */ /* 0x0001e2000c101524 */
[----:B------:R-:W-:-:S02]  /*9cb0*/  ISETP.GT.AND P2, PT, R0, 0x21, P0 ;  /* 0x000000210000780c */ /* 0x000fc40000744270 */
[----:B------:R-:W-:Y:S02]  /*9cc0*/  F2FP.F16.F32.PACK_AB R81, RZ, R81 ;  /* 0x00000051ff51723e */ /* 0x000fe400000000ff */
[----:B------:R-:W-:Y:S02]  /*9cd0*/  F2FP.F16.F32.PACK_AB R82, RZ, R82 ;  /* 0x00000052ff52723e */ /* 0x000fe400000000ff */
[----:B------:R-:W-:Y:S02]  /*9ce0*/  F2FP.F16.F32.PACK_AB R83, RZ, R83 ;  /* 0x00000053ff53723e */ /* 0x000fe400000000ff */
[----:B------:R-:W-:Y:S02]  /*9cf0*/  F2FP.F16.F32.PACK_AB R84, RZ, R84 ;  /* 0x00000054ff54723e */ /* 0x000fe400000000ff */
[----:B------:R-:W-:Y:S01]  /*9d00*/  F2FP.F16.F32.PACK_AB R85, RZ, R85 ;  /* 0x00000055ff55723e */ /* 0x000fe200000000ff */
[----:B0-----:R-:W-:Y:S01]  /*9d10*/  @P1 IMAD.MOV.U32 R6, RZ, RZ, R14 ;  /* 0x000000ffff061224 */ /* 0x001fe200078e000e */
[----:B------:R-:W-:Y:S01]  /*9d20*/  F2FP.F16.F32.PACK_AB R86, RZ, R86 ;  /* 0x00000056ff56723e */ /* 0x000fe200000000ff */
[----:B------:R-:W-:Y:S01]  /*9d30*/  @P1 IMAD.MOV.U32 R7, RZ, RZ, R15 ;  /* 0x000000ffff071224 */ /* 0x000fe200078e000f */
[----:B------:R-:W-:-:S04]  /*9d40*/  F2FP.F16.F32.PACK_AB R87, RZ, R87 ;  /* 0x00000057ff57723e */ /* 0x000fc800000000ff */
[----:B------:R0:W-:Y:S01]  /*9d50*/  @P1 STG.E.U16 desc[UR36][R6.64+0x32], R39 ;  /* 0x0000322706001986 */ /* 0x0001e2000c101524 */
[----:B------:R-:W-:-:S03]  /*9d60*/  ISETP.GT.AND P1, PT, R0, 0x20, P3 ;  /* 0x000000200000780c */ /* 0x000fc60001f24270 */
[----:B------:R-:W-:Y:S01]  /*9d70*/  @P2 STG.E.U16 desc[UR36][R4.64+0x42], R41 ;  /* 0x0000422904002986 */ /* 0x000fe2000c101524 */
[----:B------:R-:W-:-:S03]  /*9d80*/  ISETP.GT.AND P2, PT, R0, 0x21, P3 ;  /* 0x000000210000780c */ /* 0x000fc60001f44270 */
[----:B------:R-:W-:Y:S01]  /*9d90*/  @P4 STG.E.U16 desc[UR36][R4.64+0x40], R40 ;  /* 0x0000402804004986 */ /* 0x000fe2000c101524 */
[----:B------:R-:W-:-:S05]  /*9da0*/  ISETP.GT.AND P4, PT, R0, 0x28, P0 ;  /* 0x000000280000780c */ /* 0x000fca0000784270 */
[----:B0-----:R-:W-:Y:S02]  /*9db0*/  @P1 IMAD.MOV.U32 R6, RZ, RZ, R14 ;  /* 0x000000ffff061224 */ /* 0x001fe400078e000e */
[----:B------:R-:W-:-:S05]  /*9dc0*/  @P1 IMAD.MOV.U32 R7, RZ, RZ, R15 ;  /* 0x000000ffff071224 */ /* 0x000fca00078e000f */
[----:B------:R0:W-:Y:S01]  /*9dd0*/  @P1 STG.E.U16 desc[UR36][R6.64+0x40], R42 ;  /* 0x0000402a06001986 */ /* 0x0001e2000c101524 */
[----:B------:R-:W-:Y:S01]  /*9de0*/  ISETP.GT.AND P1, PT, R0, 0x29, P0 ;  /* 0x000000290000780c */ /* 0x000fe20000724270 */
[----:B0-----:R-:W-:Y:S01]  /*9df0*/  @P2 IMAD.MOV.U32 R6, RZ, RZ, R14 ;  /* 0x000000ffff062224 */ /* 0x001fe200078e000e */
[----:B------:R-:W-:-:S05]  /*9e00*/  @P2 MOV R7, R15 ;  /* 0x0000000f00072202 */ /* 0x000fca0000000f00 */
        /* <DEDUP_REMOVED lines=10> */
[----:B0-----:R-:W-:Y:S02]  /*9eb0*/  @P4 IMAD.MOV.U32 R6, RZ, RZ, R14 ;  /* 0x000000ffff064224 */ /* 0x001fe400078e000e */
[----:B------:R-:W-:-:S05]  /*9ec0*/  @P4 IMAD.MOV.U32 R7, RZ, RZ, R15 ;  /* 0x000000ffff074224 */ /* 0x000fca00078e000f */
[----:B------:R0:W-:Y:S01]  /*9ed0*/  @P4 STG.E.U16 desc[UR36][R6.64+0x52], R47 ;  /* 0x0000522f06004986 */ /* 0x0001e2000c101524 */
[----:B------:R-:W-:-:S03]  /*9ee0*/  ISETP.GT.AND P4, PT, R0, 0x31, P0 ;  /* 0x000000310000780c */ /* 0x000fc60000784270 */
[----:B------:R-:W-:Y:S01]  /*9ef0*/  @P1 STG.E.U16 desc[UR36][R4.64+0x60], R48 ;  /* 0x0000603004001986 */ /* 0x000fe2000c101524 */
[----:B------:R-:W-:Y:S01]  /*9f00*/  ISETP.GT.AND P1, PT, R0, 0x31, P3 ;  /* 0x000000310000780c */ /* 0x000fe20001f24270 */
[----:B0-----:R-:W-:Y:S02]  /*9f10*/  @P2 IMAD.MOV.U32 R6, RZ, RZ, R14 ;  /* 0x000000ffff062224 */ /* 0x001fe400078e000e */
[----:B------:R-:W-:-:S06]  /*9f20*/  @P2 IMAD.MOV.U32 R7, RZ, RZ, R15 ;  /* 0x000000ffff072224 */ /* 0x000fcc00078e000f */
[----:B------:R-:W-:Y:S01]  /*9f30*/  @P4 STG.E.U16 desc[UR36][R4.64+0x62], R49 ;  /* 0x0000623104004986 */ /* 0x000fe2000c101524 */
[----:B------:R-:W-:-:S03]  /*9f40*/  ISETP.GT.AND P4, PT, R0, 0x39, P0 ;  /* 0x000000390000780c */ /* 0x000fc60000784270 */
[----:B------:R0:W-:Y:S01]  /*9f50*/  @P2 STG.E.U16 desc[UR36][R6.64+0x60], R50 ;  /* 0x0000603206002986 */ /* 0x0001e2000c101524 */
[----:B------:R-:W-:Y:S01]  /*9f60*/  ISETP.GT.AND P2, PT, R0, 0x38, P0 ;  /* 0x000000380000780c */ /* 0x000fe20000744270 */
[----:B0-----:R-:W-:Y:S02]  /*9f70*/  @P1 IMAD.MOV.U32 R6, RZ, RZ, R14 ;  /* 0x000000ffff061224 */ /* 0x001fe400078e000e */
[----:B------:R-:W-:-:S05]  /*9f80*/  @P1 IMAD.MOV.U32 R7, RZ, RZ, R15 ;  /* 0x000000ffff071224 */ /* 0x000fca00078e000f */
[----:B------:R0:W-:Y:S01]  /*9f90*/  @P1 STG.E.U16 desc[UR36][R6.64+0x62], R51 ;  /* 0x0000623306001986 */ /* 0x0001e2000c101524 */
[----:B------:R-:W-:-:S04]  /*9fa0*/  ISETP.GT.AND P1, PT, R0, 0x38, P3 ;  /* 0x000000380000780c */ /* 0x000fc80001f24270 */
[----:B------:R-:W-:Y:S01]  /*9fb0*/  @P2 STG.E.U16 desc[UR36][R4.64+0x70], R52 ;  /* 0x0000703404002986 */ /* 0x000fe2000c101524 */
[----:B------:R-:W-:-:S03]  /*9fc0*/  ISETP.GT.AND P2, PT, R0, 0x39, P3 ;  /* 0x000000390000780c */ /* 0x000fc60001f44270 */
[----:B------:R-:W-:Y:S01]  /*9fd0*/  @P4 STG.E.U16 desc[UR36][R4.64+0x72], R53 ;  /* 0x0000723504004986 */ /* 0x000fe2000c101524 */
[----:B------:R-:W-:-:S04]  /*9fe0*/  ISETP.GT.AND P4, PT, R0, 0x40, P0 ;  /* 0x000000400000780c */ /* 0x000fc80000784270 */
[----:B0-----:R-:W-:Y:S01]  /*9ff0*/  @P1 IMAD.MOV.U32 R6, RZ, RZ, R14 ;  /* 0x000000ffff061224 */ /* 0x001fe200078e000e */
[----:B------:R-:W-:-:S05]  /*a000*/  @P1 MOV R7, R15 ;  /* 0x0000000f00071202 */ /* 0x000fca0000000f00 */
[----:B------:R0:W-:Y:S01]  /*a010*/  @P1 STG.E.U16 desc[UR36][R6.64+0x70], R54 ;  /* 0x0000703606001986 */ /* 0x0001e2000c101524 */
[----:B------:R-:W-:Y:S01]  /*a020*/  ISETP.GT.AND P1, PT, R0, 0x41, P0 ;  /* 0x000000410000780c */ /* 0x000fe20000724270 */
[----:B0-----:R-:W-:Y:S02]  /*a030*/  @P2 IMAD.MOV.U32 R6, RZ, RZ, R14 ;  /* 0x000000ffff062224 */ /* 0x001fe400078e000e */
[----:B------:R-:W-:-:S05]  /*a040*/  @P2 IMAD.MOV.U32 R7, RZ, RZ, R15 ;  /* 0x000000ffff072224 */ /* 0x000fca00078e000f */
        /* <DEDUP_REMOVED lines=75> */
[----:B------:R-:W-:Y:S01]  /*a500*/  ISETP.GT.AND P1, PT, R0, 0x71, P3 ;  /* 0x000000710000780c */ /* 0x000fe20001f24270 */
[----:B0-----:R-:W-:Y:S02]  /*a510*/  @P4 IMAD.MOV.U32 R6, RZ, RZ, R14 ;  /* 0x000000ffff064224 */ /* 0x001fe400078e000e */
[----:B------:R-:W-:-:S05]  /*a520*/  @P4 IMAD.MOV.U32 R7, RZ, RZ, R15 ;  /* 0x000000ffff074224 */ /* 0x000fca00078e000f */
[----:B------:R-:W-:Y:S01]  /*a530*/  @P2 STG.E.U16 desc[UR36][R4.64+0xe2], R81 ;  /* 0x0000e25104002986 */ /* 0x000fe2000c101524 */
[C---:B------:R-:W-:Y:S02]  /*a540*/  ISETP.GT.AND P2, PT, R0.reuse, 0x78, P0 ;  /* 0x000000780000780c */ /* 0x040fe40000744270 */
[C---:B------:R-:W-:Y:S01]  /*a550*/  ISETP.GT.AND P0, PT, R0.reuse, 0x79, P0 ;  /* 0x000000790000780c */ /* 0x040fe20000704270 */
[----:B------:R0:W-:Y:S01]  /*a560*/  @P4 STG.E.U16 desc[UR36][R6.64+0xe0], R82 ;  /* 0x0000e05206004986 */ /* 0x0001e2000c101524 */
[C---:B------:R-:W-:Y:S02]  /*a570*/  ISETP.GT.AND P4, PT, R0.reuse, 0x78, P3 ;  /* 0x000000780000780c */ /* 0x040fe40001f84270 */
[----:B------:R-:W-:Y:S01]  /*a580*/  ISETP.GT.AND P3, PT, R0, 0x79, P3 ;  /* 0x000000790000780c */ /* 0x000fe20001f64270 */
[----:B0-----:R-:W-:Y:S01]  /*a590*/  @P1 IMAD.MOV.U32 R6, RZ, RZ, R14 ;  /* 0x000000ffff061224 */ /* 0x001fe200078e000e */
[----:B------:R-:W-:-:S05]  /*a5a0*/  @P1 MOV R7, R15 ;  /* 0x0000000f00071202 */ /* 0x000fca0000000f00 */
[----:B------:R-:W-:Y:S04]  /*a5b0*/  @P1 STG.E.U16 desc[UR36][R6.64+0xe2], R83 ;  /* 0x0000e25306001986 */ /* 0x000fe8000c101524 */
[----:B------:R-:W-:Y:S04]  /*a5c0*/  @P2 STG.E.U16 desc[UR36][R4.64+0xf0], R84 ;  /* 0x0000f05404002986 */ /* 0x000fe8000c101524 */
[----:B------:R0:W-:Y:S02]  /*a5d0*/  @P0 STG.E.U16 desc[UR36][R4.64+0xf2], R85 ;  /* 0x0000f25504000986 */ /* 0x0001e4000c101524 */
[----:B0-----:R-:W-:-:S02]  /*a5e0*/  @P4 IMAD.MOV.U32 R4, RZ, RZ, R14 ;  /* 0x000000ffff044224 */ /* 0x001fc400078e000e */
[----:B------:R-:W-:-:S05]  /*a5f0*/  @P4 IMAD.MOV.U32 R5, RZ, RZ, R15 ;  /* 0x000000ffff054224 */ /* 0x000fca00078e000f */
[----:B------:R0:W-:Y:S04]  /*a600*/  @P4 STG.E.U16 desc[UR36][R4.64+0xf0], R86 ;  /* 0x0000f05604004986 */ /* 0x0001e8000c101524 */
[----:B------:R0:W-:Y:S02]  /*a610*/  @P3 STG.E.U16 desc[UR36][R14.64+0xf2], R87 ;  /* 0x0000f2570e003986 */ /* 0x0001e4000c101524 */
.L_x_287:
[----:B------:R-:W-:Y:S05]  /*a620*/  BSYNC B0 ;  /* 0x0000000000007941 */ /* 0x000fea0003800000 */
.L_x_35:
[----:B------:R-:W-:Y:S01]  /*a630*/  ULDC UR4, c[0x0][0xc] ;  /* 0x0000030000047ab9 */ /* 0x000fe20000000800 */
[----:B------:R-:W-:Y:S01]  /*a640*/  ULDC UR5, c[0x0][0x10] ;  /* 0x0000040000057ab9 */ /* 0x000fe20000000800 */
[----:B0-----:R-:W0:Y:S01]  /*a650*/  LDC R5, c[0x0][0x14] ;  /* 0x00000500ff057b82 */ /* 0x001e220000000800 */
[----:B------:R-:W-:Y:S01]  /*a660*/  UIMAD.WIDE.U32 UR4, UR4, UR5, URZ ;  /* 0x00000005040472a5 */ /* 0x000fe2000f8e003f */
[----:B------:R-:W-:Y:S01]  /*a670*/  PRMT R0, RZ, 0x7610, R0 ;  /* 0x00007610ff007816 */ /* 0x000fe20000000000 */
[----:B------:R-:W-:Y:S02]  /*a680*/  IMAD.MOV.U32 R153, RZ, RZ, -0x1 ;  /* 0xffffffffff997424 */ /* 0x000fe400078e00ff */
[----:B------:R-:W-:Y:S02]  /*a690*/  IMAD.MOV.U32 R23, RZ, RZ, -0x1 ;  /* 0xffffffffff177424 */ /* 0x000fe400078e00ff */
[----:B0-----:R-:W-:-:S04]  /*a6a0*/  IMAD.WIDE.U32 R16, R5, UR4, R16 ;  /* 0x0000000405107c25 */ /* 0x001fc8000f8e0010 */
[----:B------:R-:W-:Y:S01]  /*a6b0*/  IMAD R5, R5, UR5, RZ ;  /* 0x0000000505057c24 */ /* 0x000fe2000f8e02ff */
[----:B------:R-:W-:Y:S02]  /*a6c0*/  ULDC.64 UR4, c[0x0][0x650] ;  /* 0x0001940000047ab9 */ /* 0x000fe40000000a00 */
[----:B------:R-:W-:Y:S01]  /*a6d0*/  ISETP.GE.U32.AND P0, PT, R16, UR4, PT ;  /* 0x0000000410007c0c */ /* 0x000fe2000bf06070 */
[----:B------:R-:W-:-:S05]  /*a6e0*/  IMAD.IADD R17, R17, 0x1, R5 ;  /* 0x0000000111117824 */ /* 0x000fca00078e0205 */
[----:B------:R-:W-:-:S13]  /*a6f0*/  ISETP.GE.U32.AND.EX P0, PT, R17, UR5, PT, P0 ;  /* 0x0000000511007c0c */ /* 0x000fda000bf06100 */
[----:B------:R-:W-:Y:S05]  /*a700*/  @P0 BRA `(.L_x_288) ;  /* 0x0000000400640947 */ /* 0x000fea0003800000 */
[----:B------:R-:W0:Y:S01]  /*a710*/  S2R R12, SR_CTAID.X ;  /* 0x00000000000c7919 */ /* 0x000e220000002500 */
[----:B------:R-:W3:Y:S01]  /*a720*/  LDC.64 R10, c[0x0][0x628] ;  /* 0x00018a00ff0a7b82 */ /* 0x000ee20000000a00 */
[----:B------:R-:W-:Y:S01]  /*a730*/  ULDC UR4, c[0x0][0x150] ;  /* 0x0000540000047ab9 */ /* 0x000fe20000000800 */
[----:B-12---:R-:W-:Y:S01]  /*a740*/  IMAD.MOV.U32 R8, RZ, RZ, R16 ;  /* 0x000000ffff087224 */ /* 0x006fe200078e0010 */
[----:B------:R-:W1:Y:S01]  /*a750*/  S2R R24, SR_CTAID.Y ;  /* 0x0000000000187919 */ /* 0x000e620000002600 */
[----:B------:R-:W-:-:S04]  /*a760*/  IMAD.MOV.U32 R9, RZ, RZ, R17 ;  /* 0x000000ffff097224 */ /* 0x000fc800078e0011 */
[----:B------:R-:W2:Y:S08]  /*a770*/  LDC R21, c[0x0][0x144] ;  /* 0x00005100ff157b82 */ /* 0x000eb00000000800 */
[----:B------:R-:W1:Y:S08]  /*a780*/  LDC R0, c[0x0][0x630] ;  /* 0x00018c00ff007b82 */ /* 0x000e700000000800 */
[----:B------:R-:W1:Y:S01]  /*a790*/  LDC.64 R14, c[0x0][0x620] ;  /* 0x00018800ff0e7b82 */ /* 0x000e620000000a00 */
[----:B---3--:R-:W-:-:S04]  /*a7a0*/  ISETP.NE.U32.AND P0, PT, R10, RZ, PT ;  /* 0x000000ff0a00720c */ /* 0x008fc80003f05070 */
[----:B------:R-:W-:Y:S02]  /*a7b0*/  ISETP.NE.AND.EX P0, PT, R11, RZ, PT, P0 ;  /* 0x000000ff0b00720c */ /* 0x000fe40003f05300 */
[----:B0-----:R-:W-:-:S05]  /*a7c0*/  I2FP.F32.U32 R3, R12 ;  /* 0x0000000c00037245 */ /* 0x001fca0000201000 */
[----:B------:R-:W-:-:S04]  /*a7d0*/  FMUL R3, R3, UR4 ;  /* 0x0000000403037c20 */ /* 0x000fc80008400000 */
[----:B------:R0:W3:Y:S02]  /*a7e0*/  F2I.U32.TRUNC.NTZ R20, R3 ;  /* 0x0000000300147305 */ /* 0x0000e4000020f000 */
[----:B--2---:R-:W-:Y:S05]  /*a7f0*/  @!P0 BRA `(.L_x_289) ;  /* 0x0000000000288947 */ /* 0x004fea0003800000 */
[----:B0-----:R-:W0:Y:S02]  /*a800*/  LDC R3, c[0x0][0x634] ;  /* 0x00018d00ff037b82 */ /* 0x001e240000000800 */
[----:B0-----:R-:W-:-:S05]  /*a810*/  IADD3 R3, P0, R16, R3, RZ ;  /* 0x0000000310037210 */ /* 0x001fca0007f1e0ff */
[----:B------:R-:W-:-:S04]  /*a820*/  IMAD.X R13, RZ, RZ, R17, P0 ;  /* 0x000000ffff0d7224 */ /* 0x000fc800000e0611 */
[----:B------:R-:W-:-:S04]  /*a830*/  IMAD.WIDE.U32 R4, R13, R10, RZ ;  /* 0x0000000a0d047225 */ /* 0x000fc800078e00ff */
[----:B------:R-:W-:-:S04]  /*a840*/  IMAD.WIDE.U32 R6, P0, R3, R11, R4 ;  /* 0x0000000b03067225 */ /* 0x000fc80007800004 */
[----:B------:R-:W-:Y:S01]  /*a850*/  IMAD.WIDE.U32 R4, R3, R10, RZ ;  /* 0x0000000a03047225 */ /* 0x000fe200078e00ff */
[----:B------:R-:W-:-:S03]  /*a860*/  MOV R8, R7 ;  /* 0x0000000700087202 */ /* 0x000fc60000000f00 */
[----:B------:R-:W-:Y:S01]  /*a870*/  IMAD.X R9, RZ, RZ, RZ, P0 ;  /* 0x000000ffff097224 */ /* 0x000fe200000e06ff */
[----:B------:R-:W-:-:S05]  /*a880*/  IADD3 RZ, P0, R5, R6, RZ ;  /* 0x0000000605ff7210 */ /* 0x000fca0007f1e0ff */
[----:B------:R-:W-:-:S08]  /*a890*/  IMAD.WIDE.U32.X R8, R13, R11, R8, P0 ;  /* 0x0000000b0d087225 */ /* 0x000fd000000e0408 */
.L_x_289:
[----:B------:R-:W2:Y:S01]  /*a8a0*/  LDC.64 R30, c[0x0][0x640] ;  /* 0x00019000ff1e7b82 */ /* 0x000ea20000000a00 */
[-CC-:B-1----:R-:W-:Y:S01]  /*a8b0*/  SHF.R.U64 R23, R8, R0.reuse, R9.reuse ;  /* 0x0000000008177219 */ /* 0x182fe20000001209 */
[----:B---3--:R-:W-:Y:S01]  /*a8c0*/  IMAD.MOV R20, RZ, RZ, -R20 ;  /* 0x000000ffff147224 */ /* 0x008fe200078e0a14 */
[----:B------:R-:W-:Y:S01]  /*a8d0*/  SHF.R.U32.HI R0, RZ, R0, R9 ;  /* 0x00000000ff007219 */ /* 0x000fe20000011609 */
[----:B------:R-:W-:Y:S01]  /*a8e0*/  ULDC UR4, c[0x0][0x154] ;  /* 0x0000550000047ab9 */ /* 0x000fe20000000800 */
[----:B0-----:R-:W-:Y:S01]  /*a8f0*/  IADD3 R3, P0, RZ, -R23, RZ ;  /* 0x80000017ff037210 */ /* 0x001fe20007f1e0ff */
[----:B------:R-:W-:Y:S02]  /*a900*/  IMAD R26, R21, R20, R12 ;  /* 0x00000014151a7224 */ /* 0x000fe400078e020c */
[----:B------:R-:W0:Y:S01]  /*a910*/  LDC R6, c[0x0][0x618] ;  /* 0x00018600ff067b82 */ /* 0x000e220000000800 */
[----:B------:R-:W-:Y:S02]  /*a920*/  IMAD.MOV.U32 R7, RZ, RZ, 0x1 ;  /* 0x00000001ff077424 */ /* 0x000fe400078e00ff */
[----:B------:R-:W-:-:S04]  /*a930*/  IMAD.X R5, RZ, RZ, ~R0, P0 ;  /* 0x000000ffff057224 */ /* 0x000fc800000e0e00 */
[-C--:B------:R-:W-:Y:S01]  /*a940*/  IMAD R0, R5, R14.reuse, RZ ;  /* 0x0000000e05007224 */ /* 0x080fe200078e02ff */
[----:B------:R-:W1:Y:S01]  /*a950*/  LDC R8, c[0x0][0x608] ;  /* 0x00018200ff087b82 */ /* 0x000e620000000800 */
[----:B------:R-:W-:-:S04]  /*a960*/  IMAD.WIDE.U32 R4, R3, R14, R16 ;  /* 0x0000000e03047225 */ /* 0x000fc800078e0010 */
[----:B------:R-:W-:Y:S01]  /*a970*/  IMAD R3, R3, R15, R0 ;  /* 0x0000000f03037224 */ /* 0x000fe200078e0200 */
[----:B------:R-:W-:Y:S02]  /*a980*/  I2FP.F32.U32 R0, R24 ;  /* 0x0000001800007245 */ /* 0x000fe40000201000 */
[----:B------:R-:W3:Y:S01]  /*a990*/  LDC R28, c[0x0][0x658] ;  /* 0x00019600ff1c7b82 */ /* 0x000ee20000000800 */
[----:B------:R-:W-:Y:S01]  /*a9a0*/  IMAD.IADD R3, R5, 0x1, R3 ;  /* 0x0000000105037824 */ /* 0x000fe200078e0203 */
[----:B--2---:R-:W-:Y:S01]  /*a9b0*/  ISETP.NE.U32.AND P0, PT, R30, RZ, PT ;  /* 0x000000ff1e00720c */ /* 0x004fe20003f05070 */
[----:B------:R-:W-:Y:S01]  /*a9c0*/  FMUL R0, R0, UR4 ;  /* 0x0000000400007c20 */ /* 0x000fe20008400000 */
[----:B------:R-:W-:Y:S02]  /*a9d0*/  IMAD.MOV.U32 R5, RZ, RZ, -0x1 ;  /* 0xffffffffff057424 */ /* 0x000fe400078e00ff */
[----:B------:R-:W-:Y:S01]  /*a9e0*/  ISETP.NE.AND.EX P0, PT, R31, RZ, PT, P0 ;  /* 0x000000ff1f00720c */ /* 0x000fe20003f05300 */
[----:B------:R2:W2:Y:S01]  /*a9f0*/  F2I.U32.TRUNC.NTZ R14, R0 ;  /* 0x00000000000e7305 */ /* 0x0004a2000020f000 */
[----:B------:R-:W2:Y:S01]  /*aa00*/  LDC R15, c[0x0][0x148] ;  /* 0x00005200ff0f7b82 */ /* 0x000ea20000000800 */
[----:B0-----:R-:W-:-:S02]  /*aa10*/  SHF.R.U64 R12, R4, R6, R3 ;  /* 0x00000006040c7219 */ /* 0x001fc40000001203 */
[----:B------:R-:W-:-:S05]  /*aa20*/  SHF.R.U32.HI R3, RZ, R6, R3 ;  /* 0x00000006ff037219 */ /* 0x000fca0000011603 */
[----:B------:R-:W0:Y:S01]  /*aa30*/  LDC R20, c[0x0][0x600] ;  /* 0x00018000ff147b82 */ /* 0x000e220000000800 */
[-CC-:B-1----:R-:W-:Y:S02]  /*aa40*/  SHF.R.U64 R10, R12, R8.reuse, R3.reuse ;  /* 0x000000080c0a7219 */ /* 0x182fe40000001203 */
[----:B------:R-:W-:-:S05]  /*aa50*/  SHF.R.U32.HI R3, RZ, R8, R3 ;  /* 0x00000008ff037219 */ /* 0x000fca0000011603 */
[----:B------:R-:W1:Y:S01]  /*aa60*/  LDC R25, c[0x0][0x648] ;  /* 0x00019200ff197b82 */ /* 0x000e620000000800 */
[-C--:B---3--:R-:W-:Y:S02]  /*aa70*/  SHF.L.U32 R4, R5, R28.reuse, RZ ;  /* 0x0000001c05047219 */ /* 0x088fe400000006ff */
[-CC-:B------:R-:W-:Y:S02]  /*aa80*/  SHF.R.U64 R13, R10, R28.reuse, R3.reuse ;  /* 0x0000001c0a0d7219 */ /* 0x180fe40000001203 */
[----:B------:R-:W-:Y:S02]  /*aa90*/  SHF.R.U32.HI R5, RZ, R28, R3 ;  /* 0x0000001cff057219 */ /* 0x000fe40000011603 */
[----:B------:R-:W-:Y:S01]  /*aaa0*/  LOP3.LUT R21, RZ, R4, RZ, 0x33, !PT ;  /* 0x00000004ff157212 */ /* 0x000fe200078e33ff */
[----:B------:R-:W3:Y:S01]  /*aab0*/  LDC R27, c[0x0][0x638] ;  /* 0x00018e00ff1b7b82 */ /* 0x000ee20000000800 */
[----:B------:R-:W-:Y:S01]  /*aac0*/  SHF.L.U32 R28, R7, R28, RZ ;  /* 0x0000001c071c7219 */ /* 0x000fe200000006ff */
[----:B------:R-:W-:-:S06]  /*aad0*/  IMAD.MOV.U32 R4, RZ, RZ, R13 ;  /* 0x000000ffff047224 */ /* 0x000fcc00078e000d */
[----:B------:R-:W0:Y:S01]  /*aae0*/  LDC R29, c[0x0][0x610] ;  /* 0x00018400ff1d7b82 */ /* 0x000e220000000800 */
[----:B------:R-:W-:Y:S05]  /*aaf0*/  @!P0 BRA `(.L_x_290) ;  /* 0x0000000000288947 */ /* 0x000fea0003800000 */
[----:B--2---:R-:W2:Y:S02]  /*ab00*/  LDC R0, c[0x0][0x64c] ;  /* 0x00019300ff007b82 */ /* 0x004ea40000000800 */
[----:B--2---:R-:W-:-:S05]  /*ab10*/  IADD3 R3, P0, R13, R0, RZ ;  /* 0x000000000d037210 */ /* 0x004fca0007f1e0ff */
        /* <DEDUP_REMOVED lines=8> */
.L_x_290:
[----:B------:R-:W-:Y:S01]  /*aba0*/  ISETP.NE.AND P0, PT, R2, 0x1, PT ;  /* 0x000000010200780c */ /* 0x000fe20003f05270 */
[----:B------:R-:W-:Y:S01]  /*abb0*/  IMAD.MOV.U32 R6, RZ, RZ, 0x1 ;  /* 0x00000001ff067424 */ /* 0x000fe200078e00ff */
[----:B-12---:R-:W-:Y:S01]  /*abc0*/  SHF.R.U64 R0, R4, R25, R5 ;  /* 0x0000001904007219 */ /* 0x006fe20000001205 */
[----:B0-----:R-:W-:Y:S01]  /*abd0*/  VIADD R5, R20, 0xffffffff ;  /* 0xffffffff14057836 */ /* 0x001fe20000000000 */
[----:B------:R-:W-:Y:S02]  /*abe0*/  LOP3.LUT R3, R10, R21, RZ, 0xc0, !PT ;  /* 0x000000150a037212 */ /* 0x000fe400078ec0ff */
[----:B------:R-:W-:Y:S01]  /*abf0*/  IADD3 R14, -R14, RZ, RZ ;  /* 0x000000ff0e0e7210 */ /* 0x000fe20007ffe1ff */
[----:B------:R-:W-:Y:S01]  /*ac00*/  IMAD.MOV R4, RZ, RZ, -R0 ;  /* 0x000000ffff047224 */ /* 0x000fe200078e0a00 */
[----:B------:R-:W-:Y:S01]  /*ac10*/  LOP3.LUT R5, R12, R5, RZ, 0xc0, !PT ;  /* 0x000000050c057212 */ /* 0x000fe200078ec0ff */
[----:B------:R-:W-:Y:S02]  /*ac20*/  IMAD R3, R28, R0, R3 ;  /* 0x000000001c037224 */ /* 0x000fe400078e0203 */
[----:B---3--:R-:W-:-:S02]  /*ac30*/  IMAD R0, R4, R27, R13 ;  /* 0x0000001b04007224 */ /* 0x008fc400078e020d */
[----:B------:R-:W-:Y:S02]  /*ac40*/  @P0 IMAD R26, R15, R14, R24 ;  /* 0x0000000e0f1a0224 */ /* 0x000fe400078e0218 */
[----:B------:R-:W-:Y:S01]  /*ac50*/  IMAD R4, R0, R20, R5 ;  /* 0x0000001400047224 */ /* 0x000fe200078e0205 */
[----:B------:R-:W-:Y:S01]  /*ac60*/  PRMT R0, R6, 0x7610, R0 ;  /* 0x0000761006007816 */ /* 0x000fe20000000000 */
[----:B------:R-:W-:-:S05]  /*ac70*/  IMAD R3, R3, R29, R26 ;  /* 0x0000001d03037224 */ /* 0x000fca00078e021a */
[----:B------:R-:W-:Y:S02]  /*ac80*/  SEL R153, R4, R3, !P0 ;  /* 0x0000000304997207 */ /* 0x000fe40004000000 */
[----:B------:R-:W-:-:S07]  /*ac90*/  SEL R3, R3, R4, !P0 ;  /* 0x0000000403037207 */ /* 0x000fce0004000000 */
.L_x_288:
[----:B------:R-:W-:Y:S01]  /*aca0*/  LOP3.LUT P0, RZ, R0, 0xff, RZ, 0xc0, !PT ;  /* 0x000000ff00ff7812 */ /* 0x000fe2000780c0ff */
[----:B------:R-:W-:-:S12]  /*acb0*/  IMAD.MOV.U32 R152, RZ, RZ, R3 ;  /* 0x000000ffff987224 */ /* 0x000fd800078e0003 */
[----:B------:R-:W-:Y:S05]  /*acc0*/  @P0 BRA `(.L_x_291) ;  /* 0xffffff6400640947 */ /* 0x000fea000383ffff */
[----:B------:R-:W-:Y:S05]  /*acd0*/  EXIT ;  /* 0x000000000000794d */ /* 0x000fea0003800000 */
.L_x_8:
[----:B0-----:R-:W-:Y:S01]  /*ace0*/  ULDC.64 UR4, c[0x0][0x650] ;  /* 0x0001940000047ab9 */ /* 0x001fe20000000a00 */
        /* <DEDUP_REMOVED lines=8> */
[----:B------:R-:W-:Y:S02]  /*ad70*/  IMAD.MOV.U32 R12, RZ, RZ, R16 ;  /* 0x000000ffff0c7224 */ /* 0x000fe400078e0010 */
[----:B------:R-:W-:-:S05]  /*ad80*/  IMAD.MOV.U32 R13, RZ, RZ, R17 ;  /* 0x000000ffff0d7224 */ /* 0x000fca00078e0011 */
[----:B------:R-:W1:Y:S08]  /*ad90*/  LDC R6, c[0x0][0x630] ;  /* 0x00018c00ff067b82 */ /* 0x000e700000000800 */
[----:B------:R-:W2:Y:S01]  /*ada0*/  LDC.64 R24, c[0x0][0x620] ;  /* 0x00018800ff187b82 */ /* 0x000ea20000000a00 */
[----:B0-----:R-:W-:-:S04]  /*adb0*/  ISETP.NE.U32.AND P0, PT, R14, RZ, PT ;  /* 0x000000ff0e00720c */ /* 0x001fc80003f05070 */
[----:B------:R-:W-:-:S13]  /*adc0*/  ISETP.NE.AND.EX P0, PT, R15, RZ, PT, P0 ;  /* 0x000000ff0f00720c */ /* 0x000fda0003f05300 */
[----:B-12---:R-:W-:Y:S05]  /*add0*/  @!P0 BRA `(.L_x_293) ;  /* 0x0000000000288947 */ /* 0x006fea0003800000 */
[----:B------:R-:W0:Y:S02]  /*ade0*/  LDC R9, c[0x0][0x634] ;  /* 0x00018d00ff097b82 */ /* 0x000e240000000800 */
[----:B0-----:R-:W-:-:S04]  /*adf0*/  IADD3 R13, P0, R16, R9, RZ ;  /* 0x00000009100d7210 */ /* 0x001fc80007f1e0ff */
[----:B------:R-:W-:-:S05]  /*ae00*/  IADD3.X R23, RZ, R17, RZ, P0, !PT ;  /* 0x00000011ff177210 */ /* 0x000fca00007fe4ff */
[----:B------:R-:W-:-:S04]  /*ae10*/  IMAD.WIDE.U32 R8, R23, R14, RZ ;  /* 0x0000000e17087225 */ /* 0x000fc800078e00ff */
[----:B------:R-:W-:-:S04]  /*ae20*/  IMAD.WIDE.U32 R10, P0, R13, R15, R8 ;  /* 0x0000000f0d0a7225 */ /* 0x000fc80007800008 */
[----:B------:R-:W-:-:S04]  /*ae30*/  IMAD.WIDE.U32 R8, R13, R14, RZ ;  /* 0x0000000e0d087225 */ /* 0x000fc800078e00ff */
[----:B------:R-:W-:Y:S01]  /*ae40*/  IMAD.X R13, RZ, RZ, RZ, P0 ;  /* 0x000000ffff0d7224 */ /* 0x000fe200000e06ff */
[----:B------:R-:W-:Y:S01]  /*ae50*/  IADD3 RZ, P0, R9, R10, RZ ;  /* 0x0000000a09ff7210 */ /* 0x000fe20007f1e0ff */
[----:B------:R-:W-:-:S04]  /*ae60*/  IMAD.MOV.U32 R12, RZ, RZ, R11 ;  /* 0x000000ffff0c7224 */ /* 0x000fc800078e000b */
[----:B------:R-:W-:-:S08]  /*ae70*/  IMAD.WIDE.U32.X R12, R23, R15, R12, P0 ;  /* 0x0000000f170c7225 */ /* 0x000fd000000e040c */
.L_x_293:
[----:B------:R-:W0:Y:S01]  /*ae80*/  LDC.64 R28, c[0x0][0x640] ;  /* 0x00019000ff1c7b82 */ /* 0x000e220000000a00 */
[-CC-:B------:R-:W-:Y:S01]  /*ae90*/  SHF.R.U64 R22, R12, R6.reuse, R13.reuse ;  /* 0x000000060c167219 */ /* 0x180fe2000000120d */
[----:B------:R-:W-:Y:S01]  /*aea0*/  IMAD.MOV.U32 R30, RZ, RZ, 0x1 ;  /* 0x00000001ff1e7424 */ /* 0x000fe200078e00ff */
[----:B------:R-:W-:Y:S02]  /*aeb0*/  SHF.R.U32.HI R6, RZ, R6, R13 ;  /* 0x00000006ff067219 */ /* 0x000fe4000001160d */
        /* <DEDUP_REMOVED lines=8> */
[----:B------:R-:W-:Y:S01]  /*af40*/  IMAD.IADD R9, R9, 0x1, R11 ;  /* 0x0000000109097824 */ /* 0x000fe200078e020b */
[----:B0-----:R-:W-:-:S04]  /*af50*/  ISETP.NE.U32.AND P0, PT, R28, RZ, PT ;  /* 0x000000ff1c00720c */ /* 0x001fc80003f05070 */
[----:B------:R-:W-:Y:S02]  /*af60*/  ISETP.NE.AND.EX P0, PT, R29, RZ, PT, P0 ;  /* 0x000000ff1d00720c */ /* 0x000fe40003f05300 */
[----:B------:R-:W0:Y:S01]  /*af70*/  LDC R20, c[0x0][0x600] ;  /* 0x00018000ff147b82 */ /* 0x000e220000000800 */
[-CC-:B-1----:R-:W-:Y:S01]  /*af80*/  SHF.R.U64 R14, R8, R10.reuse, R9.reuse ;  /* 0x0000000a080e7219 */ /* 0x182fe20000001209 */
[----:B------:R-:W-:Y:S01]  /*af90*/  IMAD.MOV.U32 R8, RZ, RZ, -0x1 ;  /* 0xffffffffff087424 */ /* 0x000fe200078e00ff */
[----:B------:R-:W-:-:S05]  /*afa0*/  SHF.R.U32.HI R9, RZ, R10, R9 ;  /* 0x0000000aff097219 */ /* 0x000fca0000011609 */
[----:B------:R-:W1:Y:S01]  /*afb0*/  LDC R24, c[0x0][0x648] ;  /* 0x00019200ff187b82 */ /* 0x000e620000000800 */
[-CC-:B--2---:R-:W-:Y:S02]  /*afc0*/  SHF.R.U64 R23, R14, R12.reuse, R9.reuse ;  /* 0x0000000c0e177219 */ /* 0x184fe40000001209 */
[----:B------:R-:W-:-:S05]  /*afd0*/  SHF.R.U32.HI R6, RZ, R12, R9 ;  /* 0x0000000cff067219 */ /* 0x000fca0000011609 */
[----:B------:R-:W2:Y:S01]  /*afe0*/  LDC R26, c[0x0][0x638] ;  /* 0x00018e00ff1a7b82 */ /* 0x000ea20000000800 */
[-C--:B---3--:R-:W-:Y:S02]  /*aff0*/  SHF.L.U32 R8, R8, R27.reuse, RZ ;  /* 0x0000001b08087219 */ /* 0x088fe400000006ff */
[-CC-:B------:R-:W-:Y:S02]  /*b000*/  SHF.R.U64 R25, R23, R27.reuse, R6.reuse ;  /* 0x0000001b17197219 */ /* 0x180fe40000001206 */
[----:B------:R-:W-:Y:S02]  /*b010*/  LOP3.LUT R32, RZ, R8, RZ, 0x33, !PT ;  /* 0x00000008ff207212 */ /* 0x000fe400078e33ff */
[----:B------:R-:W-:Y:S01]  /*b020*/  SHF.R.U32.HI R9, RZ, R27, R6 ;  /* 0x0000001bff097219 */ /* 0x000fe20000011606 */
[----:B------:R-:W3:Y:S01]  /*b030*/  LDC R31, c[0x0][0x610] ;  /* 0x00018400ff1f7b82 */ /* 0x000ee20000000800 */
[----:B------:R-:W-:Y:S01]  /*b040*/  IMAD.MOV.U32 R8, RZ, RZ, R25 ;  /* 0x000000ffff087224 */ /* 0x000fe200078e0019 */
[----:B------:R-:W-:Y:S06]  /*b050*/  @!P0 BRA `(.L_x_294) ;  /* 0x0000000000288947 */ /* 0x000fec0003800000 */
[----:B------:R-:W4:Y:S02]  /*b060*/  LDC R6, c[0x0][0x64c] ;  /* 0x00019300ff067b82 */ /* 0x000f240000000800 */
[----:B----4-:R-:W-:-:S05]  /*b070*/  IADD3 R13, P0, R25, R6, RZ ;  /* 0x00000006190d7210 */ /* 0x010fca0007f1e0ff */
        /* <DEDUP_REMOVED lines=8> */
.L_x_294:
[----:B------:R-:W-:Y:S02]  /*b100*/  ISETP.NE.AND P0, PT, R2, 0x1, PT ;  /* 0x000000010200780c */ /* 0x000fe40003f05270 */
[----:B-1----:R-:W-:Y:S01]  /*b110*/  SHF.R.U64 R6, R8, R24, R9 ;  /* 0x0000001808067219 */ /* 0x002fe20000001209 */
[----:B0-----:R-:W-:Y:S01]  /*b120*/  VIADD R9, R20, 0xffffffff ;  /* 0xffffffff14097836 */ /* 0x001fe20000000000 */
[----:B------:R-:W-:Y:S02]  /*b130*/  SHF.L.U32 R30, R30, R27, RZ ;  /* 0x0000001b1e1e7219 */ /* 0x000fe400000006ff */
[----:B------:R-:W-:Y:S01]  /*b140*/  LOP3.LUT R5, R23, R32, RZ, 0xc0, !PT ;  /* 0x0000002017057212 */ /* 0x000fe200078ec0ff */
[----:B------:R-:W-:-:S04]  /*b150*/  IMAD.MOV R8, RZ, RZ, -R6 ;  /* 0x000000ffff087224 */ /* 0x000fc800078e0a06 */
[----:B------:R-:W-:Y:S01]  /*b160*/  IMAD R6, R30, R6, R5 ;  /* 0x000000061e067224 */ /* 0x000fe200078e0205 */
[----:B------:R-:W-:Y:S01]  /*b170*/  LOP3.LUT R5, R14, R9, RZ, 0xc0, !PT ;  /* 0x000000090e057212 */ /* 0x000fe200078ec0ff */
[----:B------:R-:W-:Y:S02]  /*b180*/  @P0 IMAD R3, R7, R21, R4 ;  /* 0x0000001507030224 */ /* 0x000fe400078e0204 */
[----:B--2---:R-:W-:Y:S02]  /*b190*/  IMAD R4, R8, R26, R25 ;  /* 0x0000001a08047224 */ /* 0x004fe400078e0219 */
[----:B---3--:R-:W-:Y:S02]  /*b1a0*/  IMAD R3, R6, R31, R3 ;  /* 0x0000001f06037224 */ /* 0x008fe400078e0203 */
[----:B------:R-:W-:Y:S02]  /*b1b0*/  IMAD R4, R4, R20, R5 ;  /* 0x0000001404047224 */ /* 0x000fe400078e0205 */
[----:B------:R-:W-:-:S02]  /*b1c0*/  IMAD.MOV.U32 R8, RZ, RZ, 0x1 ;  /* 0x00000001ff087424 */ /* 0x000fc400078e00ff */
[----:B------:R-:W-:Y:S01]  /*b1d0*/  IMAD.MOV.U32 R6, RZ, RZ, R22 ;  /* 0x000000ffff067224 */ /* 0x000fe200078e0016 */
[----:B------:R-:W-:Y:S02]  /*b1e0*/  SEL R13, R4, R3, !P0 ;  /* 0x00000003040d7207 */ /* 0x000fe40004000000 */
[----:B------:R-:W-:-:S07]  /*b1f0*/  SEL R20, R3, R4, !P0 ;  /* 0x0000000403147207 */ /* 0x000fce0004000000 */
.L_x_292:
[----:B------:R-:W-:-:S08]  /*b200*/  NOP ;  /* 0x0000000000007918 */ /* 0x000fd00000000000 */
[----:B------:R-:W0:-:S00]  /*b210*/  USETMAXREG.DEALLOC.CTAPOOL 0x28 ;  /* 0x00000028000079c8 */ /* 0x000e0000080e0500 */
[----:B0-----:R-:W-:-:S13]  /*b220*/  ISETP.NE.AND P0, PT, R0, RZ, PT ;  /* 0x000000ff0000720c */ /* 0x001fda0003f05270 */
[----:B------:R-:W-:Y:S05]  /*b230*/  @P0 EXIT ;  /* 0x000000000000094d */ /* 0x000fea0003800000 */
[----:B------:R-:W-:Y:S01]  /*b240*/  LOP3.LUT P0, RZ, R8, 0xff, RZ, 0xc0, !PT ;  /* 0x000000ff08ff7812 */ /* 0x000fe2000780c0ff */
[----:B------:R-:W-:Y:S02]  /*b250*/  IMAD.MOV.U32 R0, RZ, RZ, 0x1 ;  /* 0x00000001ff007424 */ /* 0x000fe400078e00ff */
[----:B------:R-:W-:-:S10]  /*b260*/  IMAD.MOV.U32 R3, RZ, RZ, RZ ;  /* 0x000000ffff037224 */ /* 0x000fd400078e00ff */
[----:B------:R-:W-:Y:S05]  /*b270*/  @!P0 BRA `(.L_x_295) ;  /* 0x0000000c00388947 */ /* 0x000fea0003800000 */
[----:B------:R-:W0:Y:S01]  /*b280*/  LDC R0, c[0x0][0x28c] ;  /* 0x0000a300ff007b82 */ /* 0x000e220000000800 */
[----:B------:R-:W-:Y:S01]  /*b290*/  ULDC UR5, c[0x0][0x658] ;  /* 0x0001960000057ab9 */ /* 0x000fe20000000800 */
[----:B------:R-:W-:Y:S01]  /*b2a0*/  UMOV UR7, 0xffffffff ;  /* 0xffffffff00077882 */ /* 0x000fe20000000000 */
[----:B------:R-:W-:Y:S01]  /*b2b0*/  ULDC UR6, c[0x0][0xc] ;  /* 0x0000030000067ab9 */ /* 0x000fe20000000800 */
[----:B------:R-:W-:Y:S01]  /*b2c0*/  USHF.L.U32 UR8, UR7, UR5, URZ ;  /* 0x0000000507087299 */ /* 0x000fe2000800063f */
[----:B------:R-:W-:Y:S01]  /*b2d0*/  BSSY B0, `(.L_x_295) ;  /* 0x00000c8000007945 */ /* 0x000fe20003800000 */
[----:B------:R-:W-:Y:S01]  /*b2e0*/  UMOV UR9, 0x1 ;  /* 0x0000000100097882 */ /* 0x000fe20000000000 */
[----:B------:R-:W-:Y:S01]  /*b2f0*/  ULDC UR7, c[0x0][0x10] ;  /* 0x0000040000077ab9 */ /* 0x000fe20000000800 */
[----:B------:R-:W1:Y:S01]  /*b300*/  S2UR UR10, SR_CgaCtaId ;  /* 0x00000000000a79c3 */ /* 0x000e620000008800 */
[----:B------:R-:W-:Y:S01]  /*b310*/  UIMAD.WIDE.U32 UR6, UR6, UR7, URZ ;  /* 0x00000007060672a5 */ /* 0x000fe2000f8e003f */
[----:B------:R-:W-:Y:S01]  /*b320*/  IMAD.MOV.U32 R9, RZ, RZ, 0x1 ;  /* 0x00000001ff097424 */ /* 0x000fe200078e00ff */
[----:B------:R-:W-:Y:S01]  /*b330*/  USHF.L.U32 UR18, UR9, UR5, URZ ;  /* 0x0000000509127299 */ /* 0x000fe2000800063f */
[----:B------:R-:W-:Y:S01]  /*b340*/  LOP3.LUT R8, R19, 0x2, RZ, 0xfc, !PT ;  /* 0x0000000213087812 */ /* 0x000fe200078efcff */
[----:B------:R-:W-:Y:S01]  /*b350*/  ULDC UR4, c[0x0][0x600] ;  /* 0x0001800000047ab9 */ /* 0x000fe20000000800 */
[----:B------:R-:W-:Y:S01]  /*b360*/  ULDC UR5, c[0x0][0x14] ;  /* 0x0000050000057ab9 */ /* 0x000fe20000000800 */
[----:B------:R-:W-:-:S02]  /*b370*/  UIADD3 UR4, UR4, -0x1, URZ ;  /* 0xffffffff04047890 */ /* 0x000fc4000fffe03f */
[----:B------:R-:W-:Y:S02]  /*b380*/  UIMAD.WIDE.U32 UR20, UR6, UR5, URZ ;  /* 0x00000005061472a5 */ /* 0x000fe4000f8e003f */
[----:B------:R-:W-:Y:S02]  /*b390*/  UIMAD UR13, UR7, UR5, URZ ;  /* 0x00000005070d72a4 */ /* 0x000fe4000f8e023f */
[----:B------:R-:W-:Y:S02]  /*b3a0*/  ULOP3.LUT UR17, URZ, UR8, URZ, 0x33, !UPT ;  /* 0x000000083f117292 */ /* 0x000fe4000f8e333f */
[----:B------:R-:W-:Y:S01]  /*b3b0*/  UIADD3 UR13, UR21, UR13, URZ ;  /* 0x0000000d150d7290 */ /* 0x000fe2000fffe03f */
[----:B0-----:R-:W-:Y:S01]  /*b3c0*/  VIADD R0, R0, 0x1f ;  /* 0x0000001f00007836 */ /* 0x001fe20000000000 */
[----:B------:R-:W-:-:S04]  /*b3d0*/  ULDC.64 UR22, c[0x0][0x198] ;  /* 0x0000660000167ab9 */ /* 0x000fc80000000a00 */
[----:B------:R-:W-:Y:S01]  /*b3e0*/  SHF.R.S32.HI R3, RZ, 0x1f, R0 ;  /* 0x0000001fff037819 */ /* 0x000fe20000011400 */
[----:B-1----:R-:W-:-:S03]  /*b3f0*/  IMAD.U32 R11, RZ, RZ, UR10 ;  /* 0x0000000aff0b7e24 */ /* 0x002fc6000f8e00ff */
[----:B------:R-:W-:Y:S01]  /*b400*/  LEA.HI R3, R3, R0, RZ, 0x5 ;  /* 0x0000000003037211 */ /* 0x000fe200078f28ff */
[----:B------:R-:W-:-:S03]  /*b410*/  IMAD.MOV.U32 R0, RZ, RZ, 0x1 ;  /* 0x00000001ff007424 */ /* 0x000fc600078e00ff */
[----:B------:R-:W-:Y:S02]  /*b420*/  SHF.R.S32.HI R10, RZ, 0x5, R3 ;  /* 0x00000005ff0a7819 */ /* 0x000fe40000011403 */
[----:B------:R-:W-:-:S03]  /*b430*/  MOV R3, RZ ;  /* 0x000000ff00037202 */ /* 0x000fc60000000f00 */
[----:B------:R-:W-:-:S07]  /*b440*/  VIADD R12, R10, 0x1 ;  /* 0x000000010a0c7836 */ /* 0x000fce0000000000 */
.L_x_306:
[----:B------:R-:W-:-:S03]  /*b450*/  UMOV UR5, 0xffffffff ;  /* 0xffffffff00057882 */ /* 0x000fc60000000000 */
[----:B------:R-:W-:Y:S05]  /*b460*/  BRA.DIV UR5, `(.L_x_296) ;  /* 0x0000001205587947 */ /* 0x000fea000b800000 */
[----:B------:R-:W-:-:S13]  /*b470*/  ELECT P6, URZ, PT ;  /* 0x00000000003f782f */ /* 0x000fda00038c0000 */
.L_x_322:
[----:B------:R-:W0:Y:S01]  /*b480*/  LDC R4, c[0x0][0x28c] ;  /* 0x0000a300ff047b82 */ /* 0x000e220000000800 */
[----:B------:R-:W-:Y:S01]  /*b490*/  BSSY B1, `(.L_x_297) ;  /* 0x0000039000017945 */ /* 0x000fe20003800000 */
[----:B0-----:R-:W-:-:S13]  /*b4a0*/  ISETP.LT.OR P6, PT, R4, 0x1, !P6 ;  /* 0x000000010400780c */ /* 0x001fda00077c1670 */
[----:B------:R-:W-:Y:S05]  /*b4b0*/  @P6 BRA `(.L_x_298) ;  /* 0x0000000000d86947 */ /* 0x000fea0003800000 */
[----:B------:R-:W-:Y:S02]  /*b4c0*/  IMAD R20, R20, 0x4, R11 ;  /* 0x0000000414147824 */ /* 0x000fe400078e020b */
[----:B------:R-:W-:Y:S02]  /*b4d0*/  IMAD.SHL.U32 R15, R13, 0x80, RZ ;  /* 0x000000800d0f7824 */ /* 0x000fe400078e00ff */
[----:B------:R-:W-:Y:S02]  /*b4e0*/  IMAD.MOV.U32 R21, RZ, RZ, RZ ;  /* 0x000000ffff157224 */ /* 0x000fe400078e00ff */
[----:B------:R-:W-:Y:S02]  /*b4f0*/  IMAD.MOV.U32 R4, RZ, RZ, R12 ;  /* 0x000000ffff047224 */ /* 0x000fe400078e000c */
[----:B------:R-:W-:Y:S02]  /*b500*/  IMAD.MOV.U32 R5, RZ, RZ, R0 ;  /* 0x000000ffff057224 */ /* 0x000fe400078e0000 */
[----:B------:R-:W-:-:S02]  /*b510*/  IMAD.MOV.U32 R7, RZ, RZ, R3 ;  /* 0x000000ffff077224 */ /* 0x000fc400078e0003 */
[----:B------:R-:W-:-:S07]  /*b520*/  IMAD.SHL.U32 R20, R20, 0x40, RZ ;  /* 0x0000004014147824 */ /* 0x000fce00078e00ff */
.L_x_301:
[----:B------:R-:W0:Y:S01]  /*b530*/  S2UR UR5, SR_CgaCtaId ;  /* 0x00000000000579c3 */ /* 0x000e220000008800 */
[----:B------:R-:W-:Y:S02]  /*b540*/  MOV R14, 0x400 ;  /* 0x00000400000e7802 */ /* 0x000fe40000000f00 */
[----:B------:R-:W-:Y:S02]  /*b550*/  SHF.L.U32 R13, R5, 0x1f, RZ ;  /* 0x0000001f050d7819 */ /* 0x000fe400000006ff */
[----:B------:R-:W-:Y:S02]  /*b560*/  LOP3.LUT P1, RZ, R18, 0x7f, RZ, 0xc0, !PT ;  /* 0x0000007f12ff7812 */ /* 0x000fe4000782c0ff */
[----:B0-----:R-:W-:-:S04]  /*b570*/  MOV R11, UR5 ;  /* 0x00000005000b7c02 */ /* 0x001fc80008000f00 */
[----:B------:R-:W-:-:S07]  /*b580*/  LEA R24, R11, R14, 0x18 ;  /* 0x0000000e0b187211 */ /* 0x000fce00078ec0ff */
[----:B------:R-:W0:Y:S01]  /*b590*/  @!P1 LDC R14, c[0x0][0x500] ;  /* 0x00014000ff0e9b82 */ /* 0x000e220000000800 */
[----:B------:R-:W-:-:S04]  /*b5a0*/  IMAD R22, R7, 0x8, R24 ;  /* 0x0000000807167824 */ /* 0x000fc800078e0218 */
[----:B------:R-:W1:Y:S02]  /*b5b0*/  SYNCS.PHASECHK.TRANS64.TRYWAIT P0, [R22+URZ+0x48], R13 ;  /* 0x0000480d160075a7 */ /* 0x000e64000800017f */
[----:B-1----:R-:W-:Y:S05]  /*b5c0*/  @!P0 BRA `(.L_x_299) ;  /* 0x0000001000208947 */ /* 0x002fea0003800000 */
.L_x_323:
[----:B-1----:R-:W-:Y:S01]  /*b5d0*/  PRMT R13, R8, 0x9910, RZ ;  /* 0x00009910080d7816 */ /* 0x002fe200000000ff */
[----:B0-----:R0:W-:Y:S03]  /*b5e0*/  @!P1 SYNCS.ARRIVE.TRANS64 RZ, [R22+URZ], R14 ;  /* 0x0000000e16ff99a7 */ /* 0x0011e6000800003f */
[----:B------:R-:W-:-:S13]  /*b5f0*/  ISETP.NE.AND P0, PT, R13, 0x2, PT ;  /* 0x000000020d00780c */ /* 0x000fda0003f05270 */
[----:B0-----:R-:W-:Y:S05]  /*b600*/  @P0 BRA `(.L_x_300) ;  /* 0x0000000000040947 */ /* 0x001fea0003800000 */
[----:B------:R-:W-:Y:S01]  /*b610*/  BPT.TRAP 0x1 ;  /* 0x000000040000795c */ /* 0x000fe20000300000 */
.L_x_300:
[----:B------:R-:W-:Y:S01]  /*b620*/  IMAD.SHL.U32 R14, R7, 0x2000, RZ ;  /* 0x00002000070e7824 */ /* 0x000fe200078e00ff */
[----:B------:R-:W-:Y:S01]  /*b630*/  R2UR UR9, R22 ;  /* 0x00000000160972ca */ /* 0x000fe200000e0000 */
[----:B------:R-:W-:Y:S01]  /*b640*/  VIADD R4, R4, 0xffffffff ;  /* 0xffffffff04047836 */ /* 0x000fe20000000000 */
[----:B------:R-:W-:Y:S01]  /*b650*/  R2UR UR11, R20 ;  /* 0x00000000140b72ca */ /* 0x000fe200000e0000 */
[--C-:B------:R-:W-:Y:S01]  /*b660*/  IMAD R13, R11, 0x800, R14.reuse ;  /* 0x000008000b0d7824 */ /* 0x100fe200078e020e */
[----:B------:R-:W-:Y:S01]  /*b670*/  IADD3 R14, R24, 0x24180, R14 ;  /* 0x00024180180e7810 */ /* 0x000fe20007ffe00e */
[----:B------:R-:W-:Y:S01]  /*b680*/  UIADD3 UR6, UP0, UR22, 0xf0, URZ ;  /* 0x000000f016067890 */ /* 0x000fe2000ff1e03f */
[----:B------:R-:W-:Y:S01]  /*b690*/  R2UR UR10, R21 ;  /* 0x00000000150a72ca */ /* 0x000fe200000e0000 */
[----:B------:R-:W-:Y:S01]  /*b6a0*/  IMAD R13, R13, 0x2, R24 ;  /* 0x000000020d0d7824 */ /* 0x000fe200078e0218 */
[----:B------:R-:W-:Y:S01]  /*b6b0*/  R2UR UR12, R6 ;  /* 0x00000000060c72ca */ /* 0x000fe200000e0000 */
[----:B------:R-:W-:Y:S01]  /*b6c0*/  UIADD3 UR24, UP1, UR22, 0x1f0, URZ ;  /* 0x000001f016187890 */ /* 0x000fe2000ff3e03f */
[----:B------:R-:W-:Y:S01]  /*b6d0*/  R2UR UR16, R14 ;  /* 0x000000000e1072ca */ /* 0x000fe200000e0000 */
[----:B------:R-:W-:Y:S01]  /*b6e0*/  UIADD3.X UR7, URZ, UR23, URZ, UP0, !UPT ;  /* 0x000000173f077290 */ /* 0x000fe200087fe43f */
[----:B------:R-:W-:Y:S01]  /*b6f0*/  R2UR UR5, R13 ;  /* 0x000000000d0572ca */ /* 0x000fe200000e0000 */
[----:B------:R-:W-:Y:S01]  /*b700*/  VIADD R7, R7, 0x1 ;  /* 0x0000000107077836 */ /* 0x000fe20000000000 */
[----:B------:R-:W-:Y:S01]  /*b710*/  R2UR UR19, R15 ;  /* 0x000000000f1372ca */ /* 0x000fe200000e0000 */
[----:B------:R-:W-:Y:S01]  /*b720*/  UIADD3.X UR25, URZ, UR23, URZ, UP1, !UPT ;  /* 0x000000173f197290 */ /* 0x000fe20008ffe43f */
[----:B------:R-:W-:Y:S01]  /*b730*/  ISETP.GT.AND P1, PT, R4, 0x1, PT ;  /* 0x000000010400780c */ /* 0x000fe20003f24270 */
[----:B------:R-:W-:Y:S01]  /*b740*/  UMOV UR14, 0x0 ;  /* 0x00000000000e7882 */ /* 0x000fe20000000000 */
[----:B------:R-:W-:Y:S01]  /*b750*/  UMOV UR15, 0x10000000 ;  /* 0x10000000000f7882 */ /* 0x000fe20000000000 */
[----:B------:R-:W-:Y:S01]  /*b760*/  ISETP.NE.AND P0, PT, R7, 0x9, PT ;  /* 0x000000090700780c */ /* 0x000fe20003f05270 */
[----:B------:R-:W-:-:S03]  /*b770*/  VIADD R21, R21, 0x20 ;  /* 0x0000002015157836 */ /* 0x000fc60000000000 */
[----:B------:R-:W-:Y:S02]  /*b780*/  SEL R14, RZ, 0x1, P0 ;  /* 0x00000001ff0e7807 */ /* 0x000fe40000000000 */
[----:B------:R-:W-:Y:S01]  /*b790*/  UIADD3 UR8, UR5, 0x180, URZ ;  /* 0x0000018005087890 */ /* 0x000fe2000fffe03f */
[----:B------:R-:W-:Y:S02]  /*b7a0*/  SEL R7, R7, RZ, P0 ;  /* 0x000000ff07077207 */ /* 0x000fe40000000000 */
[----:B------:R-:W-:Y:S01]  /*b7b0*/  UMOV UR5, 0xf0000 ;  /* 0x000f000000057882 */ /* 0x000fe20000000000 */
[----:B------:R-:W-:-:S05]  /*b7c0*/  LOP3.LUT R5, R5, R14, RZ, 0x3c, !PT ;  /* 0x0000000e05057212 */ /* 0x000fca00078e3cff */
[----:B------:R0:W-:Y:S02]  /*b7d0*/  UTMALDG.3D.MULTICAST [UR8], [UR6], UR5, desc[UR14] ;  /* 0x00000e08060073b4 */ /* 0x0001e40008011805 */
[----:B0-----:R-:W-:Y:S01]  /*b7e0*/  UMOV UR8, UR16 ;  /* 0x0000001000087c82 */ /* 0x001fe20008000000 */
[----:B------:R-:W-:Y:S02]  /*b7f0*/  UMOV UR11, UR19 ;  /* 0x00000013000b7c82 */ /* 0x000fe40008000000 */
[----:B------:R0:W-:Y:S02]  /*b800*/  UTMALDG.3D [UR8], [UR24], desc[UR14] ;  /* 0x00000e08180075b4 */ /* 0x0001e40008011000 */
[----:B0-----:R-:W-:Y:S05]  /*b810*/  @P1 BRA `(.L_x_301) ;  /* 0xfffffffc00441947 */ /* 0x001fea000383ffff */
.L_x_298:
[----:B------:R-:W-:Y:S05]  /*b820*/  BSYNC B1 ;  /* 0x0000000000017941 */ /* 0x000fea0003800000 */
.L_x_297:
[----:B------:R-:W-:Y:S01]  /*b830*/  LOP3.LUT P1, RZ, R9, 0xff, RZ, 0xc0, !PT ;  /* 0x000000ff09ff7812 */ /* 0x000fe2000782c0ff */
[C---:B------:R-:W-:Y:S01]  /*b840*/  IMAD.IADD R6, R10.reuse, 0x1, R3 ;  /* 0x000000010a067824 */ /* 0x040fe200078e0203 */
[----:B------:R-:W-:Y:S01]  /*b850*/  ULDC.64 UR6, c[0x0][0x650] ;  /* 0x0001940000067ab9 */ /* 0x000fe20000000a00 */
[----:B------:R-:W-:Y:S01]  /*b860*/  ISETP.GE.U32.AND P2, PT, R10, 0x9, PT ;  /* 0x000000090a00780c */ /* 0x000fe20003f46070 */
[----:B------:R-:W-:Y:S01]  /*b870*/  BSSY B1, `(.L_x_302) ;  /* 0x000006b000017945 */ /* 0x000fe20003800000 */
[----:B------:R-:W-:Y:S01]  /*b880*/  IMAD.MOV.U32 R20, RZ, RZ, -0x1 ;  /* 0xffffffffff147424 */ /* 0x000fe200078e00ff */
[----:B------:R-:W-:Y:S02]  /*b890*/  ISETP.GT.U32.AND P0, PT, R6, 0x8, PT ;  /* 0x000000080600780c */ /* 0x000fe40003f04070 */
[----:B------:R-:W-:Y:S02]  /*b8a0*/  MOV R13, 0xffffffff ;  /* 0xffffffff000d7802 */ /* 0x000fe40000000f00 */
[----:B------:R-:W-:-:S02]  /*b8b0*/  ISETP.LT.U32.AND P0, PT, R10, 0x9, P0 ;  /* 0x000000090a00780c */ /* 0x000fc40000701070 */
[----:B------:R-:W-:Y:S01]  /*b8c0*/  PRMT R9, RZ, 0x7610, R9 ;  /* 0x00007610ff097816 */ /* 0x000fe20000000009 */
[----:B------:R-:W0:Y:S01]  /*b8d0*/  @P1 S2R R11, SR_CgaCtaId ;  /* 0x00000000000b1919 */ /* 0x000e220000008800 */
[----:B------:R-:W-:-:S04]  /*b8e0*/  @P1 MOV R4, 0x400 ;  /* 0x0000040000041802 */ /* 0x000fc80000000f00 */
[----:B0-----:R-:W-:Y:S01]  /*b8f0*/  @P1 LEA R3, R11, R4, 0x18 ;  /* 0x000000040b031211 */ /* 0x001fe200078ec0ff */
[----:B------:R-:W-:-:S03]  /*b900*/  IMAD.WIDE.U32 R4, R6, 0x38e38e39, RZ ;  /* 0x38e38e3906047825 */ /* 0x000fc600078e00ff */
[----:B------:R0:W-:Y:S01]  /*b910*/  @P1 SYNCS.ARRIVE.TRANS64.A1T0 RZ, [R3+URZ+0xa8], RZ ;  /* 0x0000a8ff03ff19a7 */ /* 0x0001e2000810003f */
[----:B------:R-:W-:Y:S02]  /*b920*/  IADD3 R16, P1, R16, UR20, RZ ;  /* 0x0000001410107c10 */ /* 0x000fe4000ff3e0ff */
[----:B------:R-:W-:Y:S02]  /*b930*/  SHF.R.U32.HI R5, RZ, 0x1, R5 ;  /* 0x00000001ff057819 */ /* 0x000fe40000011605 */
[----:B------:R-:W-:Y:S02]  /*b940*/  IADD3.X R17, R17, UR13, RZ, P1, !PT ;  /* 0x0000000d11117c10 */ /* 0x000fe40008ffe4ff */
[----:B------:R-:W-:Y:S02]  /*b950*/  PRMT R4, RZ, 0x7610, R4 ;  /* 0x00007610ff047816 */ /* 0x000fe40000000004 */
[----:B0-----:R-:W-:Y:S02]  /*b960*/  SEL R3, RZ, 0x1, !P0 ;  /* 0x00000001ff037807 */ /* 0x001fe40004000000 */
[----:B------:R-:W-:-:S02]  /*b970*/  ISETP.GE.U32.AND P0, PT, R16, UR6, PT ;  /* 0x0000000610007c0c */ /* 0x000fc4000bf06070 */
[----:B------:R-:W-:Y:S01]  /*b980*/  LOP3.LUT R0, R0, R3, RZ, 0x3c, !PT ;  /* 0x0000000300007212 */ /* 0x000fe200078e3cff */
[----:B------:R-:W-:Y:S01]  /*b990*/  IMAD R3, R5, -0x9, R6 ;  /* 0xfffffff705037824 */ /* 0x000fe200078e0206 */
[----:B------:R-:W-:Y:S01]  /*b9a0*/  ISETP.GE.U32.AND.EX P0, PT, R17, UR7, PT, P0 ;  /* 0x0000000711007c0c */ /* 0x000fe2000bf06100 */
[----:B------:R-:W-:Y:S01]  /*b9b0*/  IMAD.MOV.U32 R6, RZ, RZ, -0x1 ;  /* 0xffffffffff067424 */ /* 0x000fe200078e00ff */
[----:B------:R-:W-:-:S11]  /*b9c0*/  @P2 LOP3.LUT R0, R0, 0x1, R5, 0x78, !PT ;  /* 0x0000000100002812 */ /* 0x000fd600078e7805 */
[----:B------:R-:W-:Y:S05]  /*b9d0*/  @P0 BRA `(.L_x_303) ;  /* 0x0000000400500947 */ /* 0x000fea0003800000 */
[----:B------:R-:W0:Y:S01]  /*b9e0*/  S2R R15, SR_CTAID.X ;  /* 0x00000000000f7919 */ /* 0x000e220000002500 */
[----:B------:R-:W-:Y:S01]  /*b9f0*/  ULDC.64 UR6, c[0x0][0x628] ;  /* 0x00018a0000067ab9 */ /* 0x000fe20000000a00 */
[----:B------:R-:W1:Y:S01]  /*ba00*/  LDC R20, c[0x0][0x144] ;  /* 0x00005100ff147b82 */ /* 0x000e620000000800 */
[----:B------:R-:W-:Y:S01]  /*ba10*/  ISETP.NE.U32.AND P0, PT, RZ, UR6, PT ;  /* 0x00000006ff007c0c */ /* 0x000fe2000bf05070 */
[----:B------:R-:W2:Y:S01]  /*ba20*/  S2R R13, SR_CTAID.Y ;  /* 0x00000000000d7919 */ /* 0x000ea20000002600 */
[----:B------:R-:W-:Y:S01]  /*ba30*/  ULDC UR8, c[0x0][0x630] ;  /* 0x00018c0000087ab9 */ /* 0x000fe20000000800 */
[----:B------:R-:W-:Y:S01]  /*ba40*/  ULDC UR9, c[0x0][0x150] ;  /* 0x0000540000097ab9 */ /* 0x000fe20000000800 */
[----:B------:R-:W-:Y:S01]  /*ba50*/  ISETP.NE.AND.EX P0, PT, RZ, UR7, PT, P0 ;  /* 0x00000007ff007c0c */ /* 0x000fe2000bf05300 */
[----:B------:R-:W-:Y:S02]  /*ba60*/  IMAD.MOV.U32 R4, RZ, RZ, R16 ;  /* 0x000000ffff047224 */ /* 0x000fe400078e0010 */
[----:B------:R-:W-:Y:S01]  /*ba70*/  IMAD.MOV.U32 R5, RZ, RZ, R17 ;  /* 0x000000ffff057224 */ /* 0x000fe200078e0011 */
[----:B0-----:R-:W-:-:S09]  /*ba80*/  I2FP.F32.U32 R22, R15 ;  /* 0x0000000f00167245 */ /* 0x001fd20000201000 */
[----:B------:R-:W-:Y:S05]  /*ba90*/  @!P0 BRA `(.L_x_304) ;  /* 0x0000000000288947 */ /* 0x000fea0003800000 */
[----:B------:R-:W-:Y:S02]  /*baa0*/  ULDC UR5, c[0x0][0x634] ;  /* 0x00018d0000057ab9 */ /* 0x000fe40000000800 */
[----:B------:R-:W-:-:S05]  /*bab0*/  IADD3 R5, P0, R16, UR5, RZ ;  /* 0x0000000510057c10 */ /* 0x000fca000ff1e0ff */
[----:B------:R-:W-:-:S04]  /*bac0*/  IMAD.X R21, RZ, RZ, R17, P0 ;  /* 0x000000ffff157224 */ /* 0x000fc800000e0611 */
[----:B------:R-:W-:-:S04]  /*bad0*/  IMAD.WIDE.U32 R6, R21, UR6, RZ ;  /* 0x0000000615067c25 */ /* 0x000fc8000f8e00ff */
[----:B------:R-:W-:-:S04]  /*bae0*/  IMAD.WIDE.U32 R6, P0, R5, UR7, R6 ;  /* 0x0000000705067c25 */ /* 0x000fc8000f800006 */
[----:B------:R-:W-:-:S04]  /*baf0*/  IMAD.WIDE.U32 R4, R5, UR6, RZ ;  /* 0x0000000605047c25 */ /* 0x000fc8000f8e00ff */
[----:B------:R-:W-:Y:S01]  /*bb00*/  IMAD.MOV.U32 R4, RZ, RZ, R7 ;  /* 0x000000ffff047224 */ /* 0x000fe200078e0007 */
[----:B------:R-:W-:Y:S01]  /*bb10*/  IADD3 RZ, P1, R5, R6, RZ ;  /* 0x0000000605ff7210 */ /* 0x000fe20007f3e0ff */
[----:B------:R-:W-:-:S04]  /*bb20*/  IMAD.X R5, RZ, RZ, RZ, P0 ;  /* 0x000000ffff057224 */ /* 0x000fc800000e06ff */
[----:B------:R-:W-:-:S08]  /*bb30*/  IMAD.WIDE.U32.X R4, R21, UR7, R4, P1 ;  /* 0x0000000715047c25 */ /* 0x000fd000088e0404 */
.L_x_304:
[----:B------:R-:W-:Y:S01]  /*bb40*/  FMUL R22, R22, UR9 ;  /* 0x0000000916167c20 */ /* 0x000fe20008400000 */
[--C-:B------:R-:W-:Y:S01]  /*bb50*/  SHF.R.U64 R14, R4, UR8, R5.reuse ;  /* 0x00000008040e7c19 */ /* 0x100fe20008001205 */
[----:B------:R-:W-:Y:S01]  /*bb60*/  ULDC.64 UR6, c[0x0][0x620] ;  /* 0x0001880000067ab9 */ /* 0x000fe20000000a00 */
[----:B------:R-:W-:Y:S01]  /*bb70*/  SHF.R.U32.HI R4, RZ, UR8, R5 ;  /* 0x00000008ff047c19 */ /* 0x000fe20008011605 */
[----:B------:R-:W-:Y:S01]  /*bb80*/  ULDC.64 UR8, c[0x0][0x640] ;  /* 0x0001900000087ab9 */ /* 0x000fe20000000a00 */
[----:B------:R-:W-:Y:S01]  /*bb90*/  IADD3 R5, P0, RZ, -R14, RZ ;  /* 0x8000000eff057210 */ /* 0x000fe20007f1e0ff */
[----:B------:R-:W0:Y:S01]  /*bba0*/  F2I.U32.TRUNC.NTZ R22, R22 ;  /* 0x0000001600167305 */ /* 0x000e22000020f000 */
[----:B------:R-:W-:-:S03]  /*bbb0*/  ULDC UR5, c[0x0][0x618] ;  /* 0x0001860000057ab9 */ /* 0x000fc60000000800 */
[----:B------:R-:W-:Y:S01]  /*bbc0*/  IMAD.X R4, RZ, RZ, ~R4, P0 ;  /* 0x000000ffff047224 */ /* 0x000fe200000e0e04 */
[----:B------:R-:W-:-:S03]  /*bbd0*/  ISETP.NE.U32.AND P0, PT, RZ, UR8, PT ;  /* 0x00000008ff007c0c */ /* 0x000fc6000bf05070 */
[----:B------:R-:W-:Y:S01]  /*bbe0*/  IMAD R4, R4, UR6, RZ ;  /* 0x0000000604047c24 */ /* 0x000fe2000f8e02ff */
[----:B------:R-:W-:-:S03]  /*bbf0*/  ISETP.NE.AND.EX P0, PT, RZ, UR9, PT, P0 ;  /* 0x00000009ff007c0c */ /* 0x000fc6000bf05300 */
[C---:B------:R-:W-:Y:S02]  /*bc00*/  IMAD R7, R5.reuse, UR7, R4 ;  /* 0x0000000705077c24 */ /* 0x040fe4000f8e0204 */
[----:B------:R-:W-:Y:S01]  /*bc10*/  IMAD.WIDE.U32 R4, R5, UR6, R16 ;  /* 0x0000000605047c25 */ /* 0x000fe2000f8e0010 */
[----:B------:R-:W-:-:S03]  /*bc20*/  ULDC UR6, c[0x0][0x154] ;  /* 0x0000550000067ab9 */ /* 0x000fc60000000800 */
[----:B0-----:R-:W-:Y:S02]  /*bc30*/  IMAD.MOV R6, RZ, RZ, -R22 ;  /* 0x000000ffff067224 */ /* 0x001fe400078e0a16 */
[----:B------:R-:W-:Y:S02]  /*bc40*/  IMAD.IADD R5, R5, 0x1, R7 ;  /* 0x0000000105057824 */ /* 0x000fe400078e0207 */
[----:B-1----:R-:W-:Y:S01]  /*bc50*/  IMAD R15, R20, R6, R15 ;  /* 0x00000006140f7224 */ /* 0x002fe200078e020f */
[----:B--2---:R-:W-:Y:S01]  /*bc60*/  I2FP.F32.U32 R6, R13 ;  /* 0x0000000d00067245 */ /* 0x004fe20000201000 */
[----:B------:R-:W0:Y:S01]  /*bc70*/  LDC R20, c[0x0][0x148] ;  /* 0x00005200ff147b82 */ /* 0x000e220000000800 */
[--C-:B------:R-:W-:Y:S02]  /*bc80*/  SHF.R.U64 R21, R4, UR5, R5.reuse ;  /* 0x0000000504157c19 */ /* 0x100fe40008001205 */
[----:B------:R-:W-:Y:S01]  /*bc90*/  SHF.R.U32.HI R4, RZ, UR5, R5 ;  /* 0x00000005ff047c19 */ /* 0x000fe20008011605 */
[----:B------:R-:W-:Y:S01]  /*bca0*/  FMUL R6, R6, UR6 ;  /* 0x0000000606067c20 */ /* 0x000fe20008400000 */
[----:B------:R-:W-:-:S02]  /*bcb0*/  ULDC UR5, c[0x0][0x608] ;  /* 0x0001820000057ab9 */ /* 0x000fc40000000800 */
[--C-:B------:R-:W-:Y:S01]  /*bcc0*/  SHF.R.U64 R23, R21, UR5, R4.reuse ;  /* 0x0000000515177c19 */ /* 0x100fe20008001204 */
[----:B------:R1:W2:Y:S01]  /*bcd0*/  F2I.U32.TRUNC.NTZ R24, R6 ;  /* 0x0000000600187305 */ /* 0x0002a2000020f000 */
[----:B------:R-:W-:Y:S01]  /*bce0*/  SHF.R.U32.HI R4, RZ, UR5, R4 ;  /* 0x00000005ff047c19 */ /* 0x000fe20008011604 */
[----:B------:R-:W-:-:S03]  /*bcf0*/  ULDC UR5, c[0x0][0x658] ;  /* 0x0001960000057ab9 */ /* 0x000fc60000000800 */
[--C-:B------:R-:W-:Y:S02]  /*bd00*/  SHF.R.U32.HI R25, RZ, UR5, R4.reuse ;  /* 0x00000005ff197c19 */ /* 0x100fe40008011604 */
[----:B------:R-:W-:-:S03]  /*bd10*/  SHF.R.U64 R22, R23, UR5, R4 ;  /* 0x0000000517167c19 */ /* 0x000fc60008001204 */
[----:B------:R-:W-:Y:S01]  /*bd20*/  IMAD.MOV.U32 R5, RZ, RZ, R25 ;  /* 0x000000ffff057224 */ /* 0x000fe200078e0019 */
[----:B------:R-:W-:Y:S01]  /*bd30*/  MOV R4, R22 ;  /* 0x0000001600047202 */ /* 0x000fe20000000f00 */
[----:B-1----:R-:W-:Y:S06]  /*bd40*/  @!P0 BRA `(.L_x_305) ;  /* 0x0000000000288947 */ /* 0x002fec0003800000 */
        /* <DEDUP_REMOVED lines=10> */
.L_x_305:
[----:B------:R-:W-:Y:S01]  /*bdf0*/  ISETP.NE.AND P0, PT, R2, 0x1, PT ;  /* 0x000000010200780c */ /* 0x000fe20003f05270 */
[----:B------:R-:W-:Y:S01]  /*be00*/  ULDC UR5, c[0x0][0x648] ;  /* 0x0001920000057ab9 */ /* 0x000fe20000000800 */
[----:B------:R-:W-:Y:S01]  /*be10*/  LOP3.LUT R23, R23, UR17, RZ, 0xc0, !PT ;  /* 0x0000001117177c12 */ /* 0x000fe2000f8ec0ff */
[----:B--2---:R-:W-:Y:S01]  /*be20*/  IMAD.MOV R24, RZ, RZ, -R24 ;  /* 0x000000ffff187224 */ /* 0x004fe200078e0a18 */
[----:B------:R-:W-:Y:S01]  /*be30*/  SHF.R.U64 R4, R4, UR5, R5 ;  /* 0x0000000504047c19 */ /* 0x000fe20008001205 */
[----:B------:R-:W-:Y:S01]  /*be40*/  ULDC UR5, c[0x0][0x638] ;  /* 0x00018e0000057ab9 */ /* 0x000fe20000000800 */
[----:B------:R-:W-:Y:S01]  /*be50*/  LOP3.LUT R21, R21, UR4, RZ, 0xc0, !PT ;  /* 0x0000000415157c12 */ /* 0x000fe2000f8ec0ff */
[----:B------:R-:W-:Y:S01]  /*be60*/  ULDC UR6, c[0x0][0x610] ;  /* 0x0001840000067ab9 */ /* 0x000fe20000000800 */
[----:B------:R-:W-:Y:S02]  /*be70*/  IMAD.MOV.U32 R6, RZ, RZ, R14 ;  /* 0x000000ffff067224 */ /* 0x000fe400078e000e */
[----:B------:R-:W-:-:S02]  /*be80*/  IMAD.MOV R5, RZ, RZ, -R4 ;  /* 0x000000ffff057224 */ /* 0x000fc400078e0a04 */
[----:B------:R-:W-:Y:S02]  /*be90*/  IMAD R4, R4, UR18, R23 ;  /* 0x0000001204047c24 */ /* 0x000fe4000f8e0217 */
[----:B0-----:R-:W-:Y:S02]  /*bea0*/  @P0 IMAD R15, R20, R24, R13 ;  /* 0x00000018140f0224 */ /* 0x001fe400078e020d */
[----:B------:R-:W-:Y:S01]  /*beb0*/  IMAD R22, R5, UR5, R22 ;  /* 0x0000000505167c24 */ /* 0x000fe2000f8e0216 */
[----:B------:R-:W-:Y:S01]  /*bec0*/  ULDC UR5, c[0x0][0x600] ;  /* 0x0001800000057ab9 */ /* 0x000fe20000000800 */
[----:B------:R-:W-:Y:S02]  /*bed0*/  IMAD R15, R4, UR6, R15 ;  /* 0x00000006040f7c24 */ /* 0x000fe4000f8e020f */
[----:B------:R-:W-:Y:S02]  /*bee0*/  IMAD R22, R22, UR5, R21 ;  /* 0x0000000516167c24 */ /* 0x000fe4000f8e0215 */
[----:B------:R-:W-:-:S03]  /*bef0*/  IMAD.MOV.U32 R4, RZ, RZ, 0x1 ;  /* 0x00000001ff047424 */ /* 0x000fc600078e00ff */
[----:B------:R-:W-:Y:S02]  /*bf00*/  SEL R13, R22, R15, !P0 ;  /* 0x0000000f160d7207 */ /* 0x000fe40004000000 */
[----:B------:R-:W-:-:S07]  /*bf10*/  SEL R20, R15, R22, !P0 ;  /* 0x000000160f147207 */ /* 0x000fce0004000000 */
.L_x_303:
[----:B------:R-:W-:Y:S05]  /*bf20*/  BSYNC B1 ;  /* 0x0000000000017941 */ /* 0x000fea0003800000 */
.L_x_302:
[----:B------:R-:W-:-:S13]  /*bf30*/  LOP3.LUT P0, RZ, R4, 0xff, RZ, 0xc0, !PT ;  /* 0x000000ff04ff7812 */ /* 0x000fda000780c0ff */
[----:B------:R-:W-:Y:S05]  /*bf40*/  @P0 BRA `(.L_x_306) ;  /* 0xfffffff400400947 */ /* 0x000fea000383ffff */
[----:B------:R-:W-:Y:S05]  /*bf50*/  BSYNC B0 ;  /* 0x0000000000007941 */ /* 0x000fea0003800000 */
.L_x_295:
[----:B------:R-:W-:-:S03]  /*bf60*/  UMOV UR5, 0xffffffff ;  /* 0xffffffff00057882 */ /* 0x000fc60000000000 */
[----:B------:R-:W-:Y:S05]  /*bf70*/  BRA.DIV UR5, `(.L_x_307) ;  /* 0x0000000605c87947 */ /* 0x000fea000b800000 */
[----:B------:R-:W-:-:S13]  /*bf80*/  ELECT P6, URZ, PT ;  /* 0x00000000003f782f */ /* 0x000fda00038c0000 */
.L_x_326:
[----:B------:R-:W-:Y:S04]  /*bf90*/  BSSY B0, `(.L_x_308) ;  /* 0x0000058000007945 */ /* 0x000fe80003800000 */
[----:B------:R-:W-:Y:S05]  /*bfa0*/  @!P6 BRA `(.L_x_309) ;  /* 0x000000040058e947 */ /* 0x000fea0003800000 */
[----:B------:R-:W-:-:S04]  /*bfb0*/  LOP3.LUT R19, R19, 0x2, RZ, 0xfc, !PT ;  /* 0x0000000213137812 */ /* 0x000fc800078efcff */
[----:B------:R-:W-:-:S13]  /*bfc0*/  ISETP.NE.AND P0, PT, R19, 0x3, PT ;  /* 0x000000031300780c */ /* 0x000fda0003f05270 */
[----:B------:R-:W-:Y:S05]  /*bfd0*/  @!P0 BRA `(.L_x_310) ;  /* 0x0000000000048947 */ /* 0x000fea0003800000 */
[----:B------:R-:W-:Y:S01]  /*bfe0*/  BPT.TRAP 0x1 ;  /* 0x000000040000795c */ /* 0x000fe20000300000 */
.L_x_310:
[----:B------:R-:W0:Y:S01]  /*bff0*/  S2R R5, SR_CgaCtaId ;  /* 0x0000000000057919 */ /* 0x000e220000008800 */
[----:B------:R-:W-:Y:S02]  /*c000*/  MOV R2, 0x400 ;  /* 0x0000040000027802 */ /* 0x000fe40000000f00 */
[----:B------:R-:W-:Y:S02]  /*c010*/  SHF.L.U32 R4, R0, 0x1f, RZ ;  /* 0x0000001f00047819 */ /* 0x000fe400000006ff */
[----:B0-----:R-:W-:-:S05]  /*c020*/  LEA R2, R5, R2, 0x18 ;  /* 0x0000000205027211 */ /* 0x001fca00078ec0ff */
[----:B------:R-:W-:-:S05]  /*c030*/  VIADD R2, R2, 0x48 ;  /* 0x0000004802027836 */ /* 0x000fca0000000000 */
[C---:B------:R-:W-:Y:S01]  /*c040*/  LEA R7, R3.reuse, R2, 0x3 ;  /* 0x0000000203077211 */ /* 0x040fe200078e18ff */
[----:B------:R-:W-:-:S03]  /*c050*/  VIADD R3, R3, 0x1 ;  /* 0x0000000103037836 */ /* 0x000fc60000000000 */
[----:B------:R-:W0:Y:S02]  /*c060*/  SYNCS.PHASECHK.TRANS64.TRYWAIT P0, [R7+URZ], R4 ;  /* 0x00000004070075a7 */ /* 0x000e24000800017f */
[----:B------:R-:W-:-:S04]  /*c070*/  ISETP.NE.AND P1, PT, R3, 0x9, PT ;  /* 0x000000090300780c */ /* 0x000fc80003f25270 */
[----:B------:R-:W-:Y:S02]  /*c080*/  SEL R5, RZ, 0x1, P1 ;  /* 0x00000001ff057807 */ /* 0x000fe40000800000 */
[----:B------:R-:W-:Y:S02]  /*c090*/  SEL R3, R3, RZ, P1 ;  /* 0x000000ff03037207 */ /* 0x000fe40000800000 */
[----:B------:R-:W-:-:S03]  /*c0a0*/  LOP3.LUT R6, R0, R5, RZ, 0x3c, !PT ;  /* 0x0000000500067212 */ /* 0x000fc600078e3cff */
[----:B------:R-:W-:Y:S01]  /*c0b0*/  IMAD R8, R3, 0x8, R2 ;  /* 0x0000000803087824 */ /* 0x000fe200078e0202 */
[----:B------:R-:W-:Y:S01]  /*c0c0*/  SHF.L.U32 R5, R6, 0x1f, RZ ;  /* 0x0000001f06057819 */ /* 0x000fe200000006ff */
[----:B0-----:R-:W-:Y:S06]  /*c0d0*/  @!P0 BRA `(.L_x_311) ;  /* 0x0000000400908947 */ /* 0x001fec0003800000 */
.L_x_327:
[----:B------:R-:W1:Y:S01]  /*c0e0*/  SYNCS.PHASECHK.TRANS64.TRYWAIT P0, [R8+URZ], R5 ;  /* 0x00000005080075a7 */ /* 0x000e62000800017f */
[----:B------:R-:W-:-:S05]  /*c0f0*/  VIADD R0, R3, 0x1 ;  /* 0x0000000103007836 */ /* 0x000fca0000000000 */
[----:B------:R-:W-:-:S04]  /*c100*/  ISETP.NE.AND P1, PT, R0, 0x9, PT ;  /* 0x000000090000780c */ /* 0x000fc80003f25270 */
[----:B------:R-:W-:Y:S02]  /*c110*/  SEL R3, RZ, 0x1, P1 ;  /* 0x00000001ff037807 */ /* 0x000fe40000800000 */
[----:B0-----:R-:W-:Y:S02]  /*c120*/  SEL R7, R0, RZ, P1 ;  /* 0x000000ff00077207 */ /* 0x001fe40000800000 */
[----:B------:R-:W-:-:S03]  /*c130*/  LOP3.LUT R6, R6, R3, RZ, 0x3c, !PT ;  /* 0x0000000306067212 */ /* 0x000fc600078e3cff */
[----:B------:R-:W-:Y:S01]  /*c140*/  IMAD R9, R7, 0x8, R2 ;  /* 0x0000000807097824 */ /* 0x000fe200078e0202 */
[----:B------:R-:W-:Y:S01]  /*c150*/  SHF.L.U32 R4, R6, 0x1f, RZ ;  /* 0x0000001f06047819 */ /* 0x000fe200000006ff */
[----:B-1----:R-:W-:Y:S06]  /*c160*/  @!P0 BRA `(.L_x_312) ;  /* 0x0000000400808947 */ /* 0x002fec0003800000 */
.L_x_328:
[----:B------:R-:W1:Y:S01]  /*c170*/  SYNCS.PHASECHK.TRANS64.TRYWAIT P0, [R9+URZ], R4 ;  /* 0x00000004090075a7 */ /* 0x000e62000800017f */
[----:B------:R-:W-:-:S05]  /*c180*/  VIADD R0, R7, 0x1 ;  /* 0x0000000107007836 */ /* 0x000fca0000000000 */
[----:B------:R-:W-:-:S04]  /*c190*/  ISETP.NE.AND P1, PT, R0, 0x9, PT ;  /* 0x000000090000780c */ /* 0x000fc80003f25270 */
[----:B------:R-:W-:Y:S02]  /*c1a0*/  SEL R3, RZ, 0x1, P1 ;  /* 0x00000001ff037807 */ /* 0x000fe40000800000 */
[----:B------:R-:W-:Y:S02]  /*c1b0*/  SEL R7, R0, RZ, P1 ;  /* 0x000000ff00077207 */ /* 0x000fe40000800000 */
[----:B------:R-:W-:-:S03]  /*c1c0*/  LOP3.LUT R6, R6, R3, RZ, 0x3c, !PT ;  /* 0x0000000306067212 */ /* 0x000fc600078e3cff */
[----:B0-----:R-:W-:Y:S01]  /*c1d0*/  IMAD R8, R7, 0x8, R2 ;  /* 0x0000000807087824 */ /* 0x001fe200078e0202 */
[----:B------:R-:W-:Y:S01]  /*c1e0*/  SHF.L.U32 R5, R6, 0x1f, RZ ;  /* 0x0000001f06057819 */ /* 0x000fe200000006ff */
[----:B-1----:R-:W-:Y:S06]  /*c1f0*/  @!P0 BRA `(.L_x_313) ;  /* 0x0000000400708947 */ /* 0x002fec0003800000 */
.L_x_329:
        /* <DEDUP_REMOVED lines=9> */
.L_x_330:
[----:B------:R-:W1:Y:S01]  /*c290*/  SYNCS.PHASECHK.TRANS64.TRYWAIT P0, [R9+URZ], R4 ;  /* 0x00000004090075a7 */ /* 0x000e62000800017f */
[----:B------:R-:W-:-:S05]  /*c2a0*/  VIADD R0, R7, 0x1 ;  /* 0x0000000107007836 */ /* 0x000fca0000000000 */
[----:B------:R-:W-:-:S04]  /*c2b0*/  ISETP.NE.AND P1, PT, R0, 0x9, PT ;  /* 0x000000090000780c */ /* 0x000fc80003f25270 */
[----:B------:R-:W-:Y:S02]  /*c2c0*/  SEL R3, RZ, 0x1, P1 ;  /* 0x00000001ff037807 */ /* 0x000fe40000800000 */
[----:B------:R-:W-:Y:S02]  /*c2d0*/  SEL R7, R0, RZ, P1 ;  /* 0x000000ff00077207 */ /* 0x000fe40000800000 */
[----:B------:R-:W-:Y:S02]  /*c2e0*/  LOP3.LUT R6, R6, R3, RZ, 0x3c, !PT ;  /* 0x0000000306067212 */ /* 0x000fe400078e3cff */
[----:B0-----:R-:W-:Y:S02]  /*c2f0*/  LEA R8, R7, R2, 0x3 ;  /* 0x0000000207087211 */ /* 0x001fe400078e18ff */
[----:B------:R-:W-:Y:S01]  /*c300*/  SHF.L.U32 R5, R6, 0x1f, RZ ;  /* 0x0000001f06057819 */ /* 0x000fe200000006ff */
[----:B-1----:R-:W-:Y:S06]  /*c310*/  @!P0 BRA `(.L_x_315) ;  /* 0x0000000400508947 */ /* 0x002fec0003800000 */
.L_x_331:
        /* <DEDUP_REMOVED lines=9> */
.L_x_332:
[----:B------:R-:W1:Y:S01]  /*c3b0*/  SYNCS.PHASECHK.TRANS64.TRYWAIT P0, [R9+URZ], R4 ;  /* 0x00000004090075a7 */ /* 0x000e62000800017f */
[----:B------:R-:W-:-:S05]  /*c3c0*/  VIADD R0, R7, 0x1 ;  /* 0x0000000107007836 */ /* 0x000fca0000000000 */
[----:B------:R-:W-:-:S04]  /*c3d0*/  ISETP.NE.AND P1, PT, R0, 0x9, PT ;  /* 0x000000090000780c */ /* 0x000fc80003f25270 */
[----:B------:R-:W-:Y:S02]  /*c3e0*/  SEL R3, RZ, 0x1, P1 ;  /* 0x00000001ff037807 */ /* 0x000fe40000800000 */
[----:B------:R-:W-:Y:S02]  /*c3f0*/  SEL R7, R0, RZ, P1 ;  /* 0x000000ff00077207 */ /* 0x000fe40000800000 */
[----:B------:R-:W-:-:S03]  /*c400*/  LOP3.LUT R11, R6, R3, RZ, 0x3c, !PT ;  /* 0x00000003060b7212 */ /* 0x000fc600078e3cff */
[----:B------:R-:W-:Y:S01]  /*c410*/  IMAD R6, R7, 0x8, R2 ;  /* 0x0000000807067824 */ /* 0x000fe200078e0202 */
[----:B0-----:R-:W-:Y:S01]  /*c420*/  SHF.L.U32 R5, R11, 0x1f, RZ ;  /* 0x0000001f0b057819 */ /* 0x001fe200000006ff */
[----:B-1----:R-:W-:Y:S06]  /*c430*/  @!P0 BRA `(.L_x_317) ;  /* 0x0000000400308947 */ /* 0x002fec0003800000 */
.L_x_333:
[----:B------:R-:W1:Y:S01]  /*c440*/  SYNCS.PHASECHK.TRANS64.TRYWAIT P0, [R6+URZ], R5 ;  /* 0x00000005060075a7 */ /* 0x000e62000800017f */
[----:B------:R-:W-:-:S05]  /*c450*/  VIADD R0, R7, 0x1 ;  /* 0x0000000107007836 */ /* 0x000fca0000000000 */
[----:B------:R-:W-:-:S04]  /*c460*/  ISETP.NE.AND P1, PT, R0, 0x9, PT ;  /* 0x000000090000780c */ /* 0x000fc80003f25270 */
[----:B0-----:R-:W-:Y:S02]  /*c470*/  SEL R4, RZ, 0x1, P1 ;  /* 0x00000001ff047807 */ /* 0x001fe40000800000 */
[----:B------:R-:W-:Y:S02]  /*c480*/  SEL R3, R0, RZ, P1 ;  /* 0x000000ff00037207 */ /* 0x000fe40000800000 */
[----:B------:R-:W-:Y:S01]  /*c490*/  LOP3.LUT R0, R11, R4, RZ, 0x3c, !PT ;  /* 0x000000040b007212 */ /* 0x000fe200078e3cff */
[----:B-1----:R-:W-:Y:S06]  /*c4a0*/  @!P0 BRA `(.L_x_318) ;  /* 0x0000000400288947 */ /* 0x002fec0003800000 */
.L_x_334:
[----:B------:R-:W-:Y:S01]  /*c4b0*/  IMAD R3, R3, 0x8, R2 ;  /* 0x0000000803037824 */ /* 0x000fe200078e0202 */
[----:B------:R-:W-:-:S07]  /*c4c0*/  SHF.L.U32 R0, R0, 0x1f, RZ ;  /* 0x0000001f00007819 */ /* 0x000fce00000006ff */
.L_x_319:
[----:B-1----:R1:W2:Y:S02]  /*c4d0*/  SYNCS.PHASECHK.TRANS64.TRYWAIT P0, [R3+URZ], R0 ;  /* 0x00000000030075a7 */ /* 0x0022a4000800017f */
[----:B--2---:R-:W-:Y:S05]  /*c4e0*/  @!P0 NANOSLEEP.SYNCS 0x989680 ;  /* 0x009896800000895d */ /* 0x004fea0003900000 */
[----:B------:R-:W2:Y:S02]  /*c4f0*/  @!P0 SYNCS.PHASECHK.TRANS64 P0, [R3+URZ], R0 ;  /* 0x00000000030085a7 */ /* 0x000ea4000800007f */
[----:B--2---:R-:W-:Y:S05]  /*c500*/  @!P0 BRA `(.L_x_319) ;  /* 0xfffffffc00f08947 */ /* 0x004fea000383ffff */
.L_x_309:
[----:B------:R-:W-:Y:S05]  /*c510*/  BSYNC B0 ;  /* 0x0000000000007941 */ /* 0x000fea0003800000 */
.L_x_308:
[----:B------:R-:W-:Y:S05]  /*c520*/  EXIT ;  /* 0x000000000000794d */ /* 0x000fea0003800000 */
.L_x_22:
[----:B---3--:R3:W4:Y:S02]  /*c530*/  SYNCS.PHASECHK.TRANS64.TRYWAIT P1, [R3+URZ], R0 ;  /* 0x00000000030075a7 */ /* 0x008724000802017f */
[----:B----4-:R-:W-:Y:S05]  /*c540*/  @!P1 NANOSLEEP.SYNCS 0x989680 ;  /* 0x009896800000995d */ /* 0x010fea0003900000 */
[----:B------:R-:W4:Y:S02]  /*c550*/  @!P1 SYNCS.PHASECHK.TRANS64 P1, [R3+URZ], R0 ;  /* 0x00000000030095a7 */ /* 0x000f24000802007f */
[----:B----4-:R-:W-:Y:S05]  /*c560*/  @!P1 BRA `(.L_x_22) ;  /* 0xfffffffc00f09947 */ /* 0x010fea000383ffff */
[----:B------:R-:W-:Y:S05]  /*c570*/  BRA `(.L_x_21) ;  /* 0xffffff5000007947 */ /* 0x000fea000383ffff */
.L_x_27:
[----:B-1----:R1:W2:Y:S02]  /*c580*/  SYNCS.PHASECHK.TRANS64.TRYWAIT P1, [R5+URZ], R4 ;  /* 0x00000004050075a7 */ /* 0x0022a4000802017f */
[----:B--2---:R-:W-:Y:S05]  /*c590*/  @!P1 NANOSLEEP.SYNCS 0x989680 ;  /* 0x009896800000995d */ /* 0x004fea0003900000 */
[----:B------:R-:W2:Y:S02]  /*c5a0*/  @!P1 SYNCS.PHASECHK.TRANS64 P1, [R5+URZ], R4 ;  /* 0x00000004050095a7 */ /* 0x000ea4000802007f */
[----:B--2---:R-:W-:Y:S05]  /*c5b0*/  @!P1 BRA `(.L_x_27) ;  /* 0xfffffffc00f09947 */ /* 0x004fea000383ffff */
[----:B------:R-:W-:Y:S05]  /*c5c0*/  BRA `(.L_x_26) ;  /* 0xffffff5000e07947 */ /* 0x000fea000383ffff */
.L_x_296:
[----:B------:R-:W-:Y:S01]  /*c5d0*/  BSSY B1, `(.L_x_320) ;  /* 0x0000006000017945 */ /* 0x000fe20003800000 */
[----:B------:R-:W-:-:S07]  /*c5e0*/  IMAD.MOV.U32 R15, RZ, RZ, -0x1 ;  /* 0xffffffffff0f7424 */ /* 0x000fce00078e00ff */
[----:B------:R-:W-:Y:S05]  /*c5f0*/  WARPSYNC.COLLECTIVE R15, `(.L_x_321) ;  /* 0x000000000f0c7348 */ /* 0x000fea0003c00000 */
[----:B------:R-:W-:Y:S02]  /*c600*/  ELECT P6, UR62, PT ;  /* 0x00000000003e782f */ /* 0x000fe400038c0000 */
[----:B------:R-:W-:Y:S01]  /*c610*/  MOV R14, UR62 ;  /* 0x0000003e000e7c02 */ /* 0x000fe20008000f00 */
[----:B------:R-:W-:Y:S10]  /*c620*/  ENDCOLLECTIVE ;  /* 0x000000000000791b */ /* 0x000ff40003800000 */
.L_x_321:
[----:B------:R-:W-:Y:S05]  /*c630*/  BSYNC B1 ;  /* 0x0000000000017941 */ /* 0x000fea0003800000 */
.L_x_320:
[----:B------:R-:W-:Y:S05]  /*c640*/  BRA `(.L_x_322) ;  /* 0xffffffec008c7947 */ /* 0x000fea000383ffff */
.L_x_299:
[----:B-1----:R1:W2:Y:S02]  /*c650*/  SYNCS.PHASECHK.TRANS64.TRYWAIT P0, [R22+URZ+0x48], R13 ;  /* 0x0000480d160075a7 */ /* 0x0022a4000800017f */
[----:B--2---:R-:W-:Y:S05]  /*c660*/  @!P0 NANOSLEEP.SYNCS 0x989680 ;  /* 0x009896800000895d */ /* 0x004fea0003900000 */
[----:B------:R-:W2:Y:S02]  /*c670*/  @!P0 SYNCS.PHASECHK.TRANS64 P0, [R22+URZ+0x48], R13 ;  /* 0x0000480d160085a7 */ /* 0x000ea4000800007f */
[----:B--2---:R-:W-:Y:S05]  /*c680*/  @!P0 BRA `(.L_x_299) ;  /* 0xfffffffc00f08947 */ /* 0x004fea000383ffff */
[----:B------:R-:W-:Y:S05]  /*c690*/  BRA `(.L_x_323) ;  /* 0xffffffec00cc7947 */ /* 0x000fea000383ffff */
.L_x_307:
[----:B------:R-:W-:Y:S01]  /*c6a0*/  BSSY B0, `(.L_x_324) ;  /* 0x0000006000007945 */ /* 0x000fe20003800000 */
[----:B------:R-:W-:-:S07]  /*c6b0*/  IMAD.MOV.U32 R15, RZ, RZ, -0x1 ;  /* 0xffffffffff0f7424 */ /* 0x000fce00078e00ff */
[----:B------:R-:W-:Y:S05]  /*c6c0*/  WARPSYNC.COLLECTIVE R15, `(.L_x_325) ;  /* 0x000000000f0c7348 */ /* 0x000fea0003c00000 */
[----:B------:R-:W-:Y:S02]  /*c6d0*/  ELECT P6, UR62, PT ;  /* 0x00000000003e782f */ /* 0x000fe400038c0000 */
[----:B------:R-:W-:Y:S01]  /*c6e0*/  MOV R14, UR62 ;  /* 0x0000003e000e7c02 */ /* 0x000fe20008000f00 */
[----:B------:R-:W-:Y:S10]  /*c6f0*/  ENDCOLLECTIVE ;  /* 0x000000000000791b */ /* 0x000ff40003800000 */
.L_x_325:
[----:B------:R-:W-:Y:S05]  /*c700*/  BSYNC B0 ;  /* 0x0000000000007941 */ /* 0x000fea0003800000 */
.L_x_324:
[----:B------:R-:W-:Y:S05]  /*c710*/  BRA `(.L_x_326) ;  /* 0xfffffff8001c7947 */ /* 0x000fea000383ffff */
.L_x_311:
[----:B0-----:R0:W1:Y:S02]  /*c720*/  SYNCS.PHASECHK.TRANS64.TRYWAIT P0, [R7+URZ], R4 ;  /* 0x00000004070075a7 */ /* 0x001064000800017f */
[----:B-1----:R-:W-:Y:S05]  /*c730*/  @!P0 NANOSLEEP.SYNCS 0x989680 ;  /* 0x009896800000895d */ /* 0x002fea0003900000 */
[----:B------:R-:W1:Y:S02]  /*c740*/  @!P0 SYNCS.PHASECHK.TRANS64 P0, [R7+URZ], R4 ;  /* 0x00000004070085a7 */ /* 0x000e64000800007f */
[----:B-1----:R-:W-:Y:S05]  /*c750*/  @!P0 BRA `(.L_x_311) ;  /* 0xfffffffc00f08947 */ /* 0x002fea000383ffff */
[----:B------:R-:W-:Y:S05]  /*c760*/  BRA `(.L_x_327) ;  /* 0xfffffff8005c7947 */ /* 0x000fea000383ffff */
.L_x_312:
[----:B0-----:R0:W1:Y:S02]  /*c770*/  SYNCS.PHASECHK.TRANS64.TRYWAIT P0, [R8+URZ], R5 ;  /* 0x00000005080075a7 */ /* 0x001064000800017f */
[----:B-1----:R-:W-:Y:S05]  /*c780*/  @!P0 NANOSLEEP.SYNCS 0x989680 ;  /* 0x009896800000895d */ /* 0x002fea0003900000 */
[----:B------:R-:W1:Y:S02]  /*c790*/  @!P0 SYNCS.PHASECHK.TRANS64 P0, [R8+URZ], R5 ;  /* 0x00000005080085a7 */ /* 0x000e64000800007f */
[----:B-1----:R-:W-:Y:S05]  /*c7a0*/  @!P0 BRA `(.L_x_312) ;  /* 0xfffffffc00f08947 */ /* 0x002fea000383ffff */
[----:B------:R-:W-:Y:S05]  /*c7b0*/  BRA `(.L_x_328) ;  /* 0xfffffff8006c7947 */ /* 0x000fea000383ffff */
.L_x_313:
[----:B0-----:R0:W1:Y:S02]  /*c7c0*/  SYNCS.PHASECHK.TRANS64.TRYWAIT P0, [R9+URZ], R4 ;  /* 0x00000004090075a7 */ /* 0x001064000800017f */
[----:B-1----:R-:W-:Y:S05]  /*c7d0*/  @!P0 NANOSLEEP.SYNCS 0x989680 ;  /* 0x009896800000895d */ /* 0x002fea0003900000 */
[----:B------:R-:W1:Y:S02]  /*c7e0*/  @!P0 SYNCS.PHASECHK.TRANS64 P0, [R9+URZ], R4 ;  /* 0x00000004090085a7 */ /* 0x000e64000800007f */
[----:B-1----:R-:W-:Y:S05]  /*c7f0*/  @!P0 BRA `(.L_x_313) ;  /* 0xfffffffc00f08947 */ /* 0x002fea000383ffff */
[----:B------:R-:W-:Y:S05]  /*c800*/  BRA `(.L_x_329) ;  /* 0xfffffff8007c7947 */ /* 0x000fea000383ffff */
.L_x_314:
[----:B0-----:R0:W1:Y:S02]  /*c810*/  SYNCS.PHASECHK.TRANS64.TRYWAIT P0, [R8+URZ], R5 ;  /* 0x00000005080075a7 */ /* 0x001064000800017f */
[----:B-1----:R-:W-:Y:S05]  /*c820*/  @!P0 NANOSLEEP.SYNCS 0x989680 ;  /* 0x009896800000895d */ /* 0x002fea0003900000 */
[----:B------:R-:W1:Y:S02]  /*c830*/  @!P0 SYNCS.PHASECHK.TRANS64 P0, [R8+URZ], R5 ;  /* 0x00000005080085a7 */ /* 0x000e64000800007f */
[----:B-1----:R-:W-:Y:S05]  /*c840*/  @!P0 BRA `(.L_x_314) ;  /* 0xfffffffc00f08947 */ /* 0x002fea000383ffff */
[----:B------:R-:W-:Y:S05]  /*c850*/  BRA `(.L_x_330) ;  /* 0xfffffff8008c7947 */ /* 0x000fea000383ffff */
.L_x_315:
[----:B0-----:R0:W1:Y:S02]  /*c860*/  SYNCS.PHASECHK.TRANS64.TRYWAIT P0, [R9+URZ], R4 ;  /* 0x00000004090075a7 */ /* 0x001064000800017f */
[----:B-1----:R-:W-:Y:S05]  /*c870*/  @!P0 NANOSLEEP.SYNCS 0x989680 ;  /* 0x009896800000895d */ /* 0x002fea0003900000 */
[----:B------:R-:W1:Y:S02]  /*c880*/  @!P0 SYNCS.PHASECHK.TRANS64 P0, [R9+URZ], R4 ;  /* 0x00000004090085a7 */ /* 0x000e64000800007f */
[----:B-1----:R-:W-:Y:S05]  /*c890*/  @!P0 BRA `(.L_x_315) ;  /* 0xfffffffc00f08947 */ /* 0x002fea000383ffff */
[----:B------:R-:W-:Y:S05]  /*c8a0*/  BRA `(.L_x_331) ;  /* 0xfffffff8009c7947 */ /* 0x000fea000383ffff */
.L_x_316:
[----:B0-----:R0:W1:Y:S02]  /*c8b0*/  SYNCS.PHASECHK.TRANS64.TRYWAIT P0, [R8+URZ], R5 ;  /* 0x00000005080075a7 */ /* 0x001064000800017f */
[----:B-1----:R-:W-:Y:S05]  /*c8c0*/  @!P0 NANOSLEEP.SYNCS 0x989680 ;  /* 0x009896800000895d */ /* 0x002fea0003900000 */
[----:B------:R-:W1:Y:S02]  /*c8d0*/  @!P0 SYNCS.PHASECHK.TRANS64 P0, [R8+URZ], R5 ;  /* 0x00000005080085a7 */ /* 0x000e64000800007f */
[----:B-1----:R-:W-:Y:S05]  /*c8e0*/  @!P0 BRA `(.L_x_316) ;  /* 0xfffffffc00f08947 */ /* 0x002fea000383ffff */
[----:B------:R-:W-:Y:S05]  /*c8f0*/  BRA `(.L_x_332) ;  /* 0xfffffff800ac7947 */ /* 0x000fea000383ffff */
.L_x_317:
[----:B0-----:R0:W1:Y:S02]  /*c900*/  SYNCS.PHASECHK.TRANS64.TRYWAIT P0, [R9+URZ], R4 ;  /* 0x00000004090075a7 */ /* 0x001064000800017f */
[----:B-1----:R-:W-:Y:S05]  /*c910*/  @!P0 NANOSLEEP.SYNCS 0x989680 ;  /* 0x009896800000895d */ /* 0x002fea0003900000 */
[----:B------:R-:W1:Y:S02]  /*c920*/  @!P0 SYNCS.PHASECHK.TRANS64 P0, [R9+URZ], R4 ;  /* 0x00000004090085a7 */ /* 0x000e64000800007f */
[----:B-1----:R-:W-:Y:S05]  /*c930*/  @!P0 BRA `(.L_x_317) ;  /* 0xfffffffc00f08947 */ /* 0x002fea000383ffff */
[----:B------:R-:W-:Y:S05]  /*c940*/  BRA `(.L_x_333) ;  /* 0xfffffff800bc7947 */ /* 0x000fea000383ffff */
.L_x_318:
[----:B0-----:R0:W1:Y:S02]  /*c950*/  SYNCS.PHASECHK.TRANS64.TRYWAIT P0, [R6+URZ], R5 ;  /* 0x00000005060075a7 */ /* 0x001064000800017f */
[----:B-1----:R-:W-:Y:S05]  /*c960*/  @!P0 NANOSLEEP.SYNCS 0x989680 ;  /* 0x009896800000895d */ /* 0x002fea0003900000 */
[----:B------:R-:W1:Y:S02]  /*c970*/  @!P0 SYNCS.PHASECHK.TRANS64 P0, [R6+URZ], R5 ;  /* 0x00000005060085a7 */ /* 0x000e64000800007f */
[----:B-1----:R-:W-:Y:S05]  /*c980*/  @!P0 BRA `(.L_x_318) ;  /* 0xfffffffc00f08947 */ /* 0x002fea000383ffff */
[----:B------:R-:W-:Y:S05]  /*c990*/  BRA `(.L_x_334) ;  /* 0xfffffff800c47947 */ /* 0x000fea000383ffff */
.L_x_335:
[----:B------:R-:W-:-:S00]  /*c9a0*/  BRA `(.L_x_335) ;  /* 0xfffffffc00fc7947 */ /* 0x000fc0000383ffff */
[----:B------:R-:W-:-:S00]  /*c9b0*/  NOP ;  /* 0x0000000000007918 */ /* 0x000fc00000000000 */
        /* <DEDUP_REMOVED lines=12> */
.L_x_336:


//--------------------- .nv.global.init           --------------------------
	.section	.nv.global.init,"aw",@progbits
.nv.global.init:
	.type		$str$22,@object
	.size		$str$22,($str$23 - $str$22)
$str$22:
        /*0000*/ 	.byte	0x6b, 0x5f, 0x74, 0x69, 0x6c, 0x65, 0x5f, 0x63, 0x6f, 0x75, 0x6e, 0x74, 0x20, 0x3e, 0x3d, 0x20
        /*0010*/ 	.byte	0x31, 0x00
	.type		$str$23,@object
	.size		$str$23,(__unnamed_1 - $str$23)
$str$23:
        /*0012*/ 	.byte	0x2f, 0x74, 0x6d, 0x70, 0x2f, 0x63, 0x75, 0x74, 0x6c, 0x61, 0x73, 0x73, 0x5f, 0x73, 0x77, 0x65
        /*0022*/ 	.byte	0x65, 0x70, 0x5f, 0x73, 0x72, 0x63, 0x2f, 0x69, 0x6e, 0x63, 0x6c, 0x75, 0x64, 0x65, 0x2f, 0x63
        /*0032*/ 	.byte	0x75, 0x74, 0x6c, 0x61, 0x73, 0x73, 0x2f, 0x67, 0x65, 0x6d, 0x6d, 0x2f, 0x63, 0x6f, 0x6c, 0x6c
        /*0042*/ 	.byte	0x65, 0x63, 0x74, 0x69, 0x76, 0x65, 0x2f, 0x73, 0x6d, 0x39, 0x30, 0x5f, 0x6d, 0x6d, 0x61, 0x5f
        /*0052*/ 	.byte	0x74, 0x6d, 0x61, 0x5f, 0x67, 0x6d, 0x6d, 0x61, 0x5f, 0x73, 0x73, 0x5f, 0x77, 0x61, 0x72, 0x70
        /*0062*/ 	.byte	0x73, 0x70, 0x65, 0x63, 0x69, 0x61, 0x6c, 0x69, 0x7a, 0x65, 0x64, 0x2e, 0x68, 0x70, 0x70, 0x00
	.type		__unnamed_1,@object
	.size		__unnamed_1,(.L_0 - __unnamed_1)
__unnamed_1:
        /*0072*/ 	.byte	0x76, 0x6f, 0x69, 0x64, 0x20, 0x63, 0x75, 0x74, 0x6c, 0x61, 0x73, 0x73, 0x3a, 0x3a, 0x67, 0x65
        /* <DEDUP_REMOVED lines=180> */
        /*0bc2*/ 	.byte	0x6e, 0x74, 0x69, 0x74, 0x79, 0x5d, 0x00
.L_0:


//--------------------- .nv.shared._ZN7cutlass13device_kernelINS_4gemm6kernel13GemmUniversalIN4cute5tupleIJiiiiEEENS1_10collective13CollectiveMmaINS1_34MainloopSm90TmaGmmaWarpSpecializedILi9ENS5_IJNS4_1CILi1EEENSA_ILi4EEESB_EEENS1_35KernelTmaWarpSpecializedCooperativeEEENS5_IJNSA_ILi256EEENSA_ILi128EEENSA_ILi32EEEEEENS_6half_tENS5_IJlSB_lEEESK_SL_NS4_8TiledMMAINS4_8MMA_AtomIJNS4_4SM904GMMA26MMA_64x128x16_F32F16F16_SSILNSP_5MajorE0ELSR_0ELNSP_7ScaleInE1ELSS_1EEEEEENS4_6LayoutINS5_IJNSA_ILi2EEESB_SB_EEENS5_IJSB_NSA_ILi0EEESY_EEEEENS5_IJNS4_10UnderscoreES11_S11_EEEEENS4_23SM90_TMA_LOAD_MULTICASTENS4_14ComposedLayoutINS4_7SwizzleILi2ELi4ELi3EEENS4_18smem_ptr_flag_bitsILi16EEENSV_INS5_IJNSA_ILi8EEESI_EEENS5_IJSI_SB_EEEEEEEvNS4_8identityENS4_13SM90_TMA_LOADES1E_vS1F_EENS_8epilogue10collective6detail29Sm90TmaWarpSpecializedAdapterINS1J_15DefaultEpilogueISK_SL_SL_NS1I_6thread17LinearCombinationISK_Li1EffLNS1N_9ScaleType4KindE0ELNS_15FloatRoundStyleE2ESK_EENS1_15EpilogueDefaultEEEEEvvEEEEvNT_6ParamsE --------------------------
	.section	.nv.shared._ZN7cutlass13device_kernelINS_4gemm6kernel13GemmUniversalIN4cute5tupleIJiiiiEEENS1_10collective13CollectiveMmaINS1_34MainloopSm90TmaGmmaWarpSpecializedILi9ENS5_IJNS4_1CILi1EEENSA_ILi4EEESB_EEENS1_35KernelTmaWarpSpecializedCooperativeEEENS5_IJNSA_ILi256EEENSA_ILi128EEENSA_ILi32EEEEEENS_6half_tENS5_IJlSB_lEEESK_SL_NS4_8TiledMMAINS4_8MMA_AtomIJNS4_4SM904GMMA26MMA_64x128x16_F32F16F16_SSILNSP_5MajorE0ELSR_0ELNSP_7ScaleInE1ELSS_1EEEEEENS4_6LayoutINS5_IJNSA_ILi2EEESB_SB_EEENS5_IJSB_NSA_ILi0EEESY_EEEEENS5_IJNS4_10UnderscoreES11_S11_EEEEENS4_23SM90_TMA_LOAD_MULTICASTENS4_14ComposedLayoutINS4_7SwizzleILi2ELi4ELi3EEENS4_18smem_ptr_flag_bitsILi16EEENSV_INS5_IJNSA_ILi8EEESI_EEENS5_IJSI_SB_EEEEEEEvNS4_8identityENS4_13SM90_TMA_LOADES1E_vS1F_EENS_8epilogue10collective6detail29Sm90TmaWarpSpecializedAdapterINS1J_15DefaultEpilogueISK_SL_SL_NS1I_6thread17LinearCombinationISK_Li1EffLNS1N_9ScaleType4KindE0ELNS_15FloatRoundStyleE2ESK_EENS1_15EpilogueDefaultEEEEEvvEEEEvNT_6ParamsE,"aw",@nobits
	.sectionflags	@""
	.align	16
	.zero		1024


//--------------------- .nv.shared.reserved.0     --------------------------
	.section	.nv.shared.reserved.0,"aw",@nobits
	.weak		__nv_reservedSMEM_offset_0_alias
	.size		__nv_reservedSMEM_offset_0_alias, 0, 0
	.other		__nv_reservedSMEM_offset_0_alias,@"STO_CUDA_RESERVED_SHARED STV_DEFAULT"
__nv_reservedSMEM_offset_0_alias:
	.zero		0


//--------------------- .nv.global                --------------------------
	.section	.nv.global,"aw",@nobits
.nv.global:
	.type		_ZN40_INTERNAL_df6712cb_4_k_cu_485e5162_174354cute1_E,@object
	.size		_ZN40_INTERNAL_df6712cb_4_k_cu_485e5162_174354cute1_E,(_ZN40_INTERNAL_df6712cb_4_k_cu_485e5162_174354cuda3std3__45__cpo6cbeginE - _ZN40_INTERNAL_df6712cb_4_k_cu_485e5162_174354cute1_E)
_ZN40_INTERNAL_df6712cb_4_k_cu_485e5162_174354cute1_E:
	.zero		1
	.type		_ZN40_INTERNAL_df6712cb_4_k_cu_485e5162_174354cuda3std3__45__cpo6cbeginE,@object
	.size		_ZN40_INTERNAL_df6712cb_4_k_cu_485e5162_174354cuda3std3__45__cpo6cbeginE,(_ZN40_INTERNAL_df6712cb_4_k_cu_485e5162_174354cuda3std3__48in_placeE - _ZN40_INTERNAL_df6712cb_4_k_cu_485e5162_174354cuda3std3__45__cpo6cbeginE)
_ZN40_INTERNAL_df6712cb_4_k_cu_485e5162_174354cuda3std3__45__cpo6cbeginE:
	.zero		1
	.type		_ZN40_INTERNAL_df6712cb_4_k_cu_485e5162_174354cuda3std3__48in_placeE,@object
	.size		_ZN40_INTERNAL_df6712cb_4_k_cu_485e5162_174354cuda3std3__48in_placeE,(_ZN40_INTERNAL_df6712cb_4_k_cu_485e5162_174354cuda3std6ranges3__45__cpo9iter_moveE - _ZN40_INTERNAL_df6712cb_4_k_cu_485e5162_174354cuda3std3__48in_placeE)
_ZN40_INTERNAL_df6712cb_4_k_cu_485e5162_174354cuda3std3__48in_placeE:
	.zero		1
	.type		_ZN40_INTERNAL_df6712cb_4_k_cu_485e5162_174354cuda3std6ranges3__45__cpo9iter_moveE,@object
	.size		_ZN40_INTERNAL_df6712cb_4_k_cu_485e5162_174354cuda3std6ranges3__45__cpo9iter_moveE,(_ZN40_INTERNAL_df6712cb_4_k_cu_485e5162_174354cuda3std3__45__cpo5beginE - _ZN40_INTERNAL_df6712cb_4_k_cu_485e5162_174354cuda3std6ranges3__45__cpo9iter_moveE)
_ZN40_INTERNAL_df6712cb_4_k_cu_485e5162_174354cuda3std6ranges3__45__cpo9iter_moveE:
	.zero		1
	.type		_ZN40_INTERNAL_df6712cb_4_k_cu_485e5162_174354cuda3std3__45__cpo5beginE,@object
	.size		_ZN40_INTERNAL_df6712cb_4_k_cu_485e5162_174354cuda3std3__45__cpo5beginE,(_ZN40_INTERNAL_df6712cb_4_k_cu_485e5162_174354cuda3std3__442_GLOBAL__N__df6712cb_4_k_cu_485e5162_174356ignoreE - _ZN40_INTERNAL_df6712cb_4_k_cu_485e5162_174354cuda3std3__45__cpo5beginE)
_ZN40_INTERNAL_df6712cb_4_k_cu_485e5162_174354cuda3std3__45__cpo5beginE:
	.zero		1
	.type		_ZN40_INTERNAL_df6712cb_4_k_cu_485e5162_174354cuda3std3__442_GLOBAL__N__df6712cb_4_k_cu_485e5162_174356ignoreE,@object
	.size		_ZN40_INTERNAL_df6712cb_4_k_cu_485e5162_174354cuda3std3__442_GLOBAL__N__df6712cb_4_k_cu_485e5162_174356ignoreE,(_ZN40_INTERNAL_df6712cb_4_k_cu_485e5162_174354cute7productE - _ZN40_INTERNAL_df6712cb_4_k_cu_485e5162_174354cuda3std3__442_GLOBAL__N__df6712cb_4_k_cu_485e5162_174356ignoreE)
_ZN40_INTERNAL_df6712cb_4_k_cu_485e5162_174354cuda3std3__442_GLOBAL__N__df6712cb_4_k_cu_485e5162_174356ignoreE:
	.zero		1
	.type		_ZN40_INTERNAL_df6712cb_4_k_cu_485e5162_174354cute7productE,@object
	.size		_ZN40_INTERNAL_df6712cb_4_k_cu_485e5162_174354cute7productE,(_ZN40_INTERNAL_df6712cb_4_k_cu_485e5162_174354cuda3std3__45__cpo3endE - _ZN40_INTERNAL_df6712cb_4_k_cu_485e5162_174354cute7productE)
_ZN40_INTERNAL_df6712cb_4_k_cu_485e5162_174354cute7productE:
	.zero		1
	.type		_ZN40_INTERNAL_df6712cb_4_k_cu_485e5162_174354cuda3std3__45__cpo3endE,@object
	.size		_ZN40_INTERNAL_df6712cb_4_k_cu_485e5162_174354cuda3std3__45__cpo3endE,(_ZN40_INTERNAL_df6712cb_4_k_cu_485e5162_174354cuda3std3__419piecewise_constructE - _ZN40_INTERNAL_df6712cb_4_k_cu_485e5162_174354cuda3std3__45__cpo3endE)
_ZN40_INTERNAL_df6712cb_4_k_cu_485e5162_174354cuda3std3__45__cpo3endE:
	.zero		1
	.type		_ZN40_INTERNAL_df6712cb_4_k_cu_485e5162_174354cuda3std3__419piecewise_constructE,@object
	.size		_ZN40_INTERNAL_df6712cb_4_k_cu_485e5162_174354cuda3std3__419piecewise_constructE,(_ZN40_INTERNAL_df6712cb_4_k_cu_485e5162_174354cuda3std3__45__cpo4cendE - _ZN40_INTERNAL_df6712cb_4_k_cu_485e5162_174354cuda3std3__419piecewise_constructE)
_ZN40_INTERNAL_df6712cb_4_k_cu_485e5162_174354cuda3std3__419piecewise_constructE:
	.zero		1
	.type		_ZN40_INTERNAL_df6712cb_4_k_cu_485e5162_174354cuda3std3__45__cpo4cendE,@object
	.size		_ZN40_INTERNAL_df6712cb_4_k_cu_485e5162_174354cuda3std3__45__cpo4cendE,(_ZN40_INTERNAL_df6712cb_4_k_cu_485e5162_174354cuda3std6ranges3__45__cpo4swapE - _ZN40_INTERNAL_df6712cb_4_k_cu_485e5162_174354cuda3std3__45__cpo4cendE)
_ZN40_INTERNAL_df6712cb_4_k_cu_485e5162_174354cuda3std3__45__cpo4cendE:
	.zero		1
	.type		_ZN40_INTERNAL_df6712cb_4_k_cu_485e5162_174354cuda3std6ranges3__45__cpo4swapE,@object
	.size		_ZN40_INTERNAL_df6712cb_4_k_cu_485e5162_174354cuda3std6ranges3__45__cpo4swapE,(.L_8 - _ZN40_INTERNAL_df6712cb_4_k_cu_485e5162_174354cuda3std6ranges3__45__cpo4swapE)
_ZN40_INTERNAL_df6712cb_4_k_cu_485e5162_174354cuda3std6ranges3__45__cpo4swapE:
	.zero		1
.L_8:


//--------------------- .nv.constant0._ZN7cutlass13device_kernelINS_4gemm6kernel13GemmUniversalIN4cute5tupleIJiiiiEEENS1_10collective13CollectiveMmaINS1_34MainloopSm90TmaGmmaWarpSpecializedILi9ENS5_IJNS4_1CILi1EEENSA_ILi4EEESB_EEENS1_35KernelTmaWarpSpecializedCooperativeEEENS5_IJNSA_ILi256EEENSA_ILi128EEENSA_ILi32EEEEEENS_6half_tENS5_IJlSB_lEEESK_SL_NS4_8TiledMMAINS4_8MMA_AtomIJNS4_4SM904GMMA26MMA_64x128x16_F32F16F16_SSILNSP_5MajorE0ELSR_0ELNSP_7ScaleInE1ELSS_1EEEEEENS4_6LayoutINS5_IJNSA_ILi2EEESB_SB_EEENS5_IJSB_NSA_ILi0EEESY_EEEEENS5_IJNS4_10UnderscoreES11_S11_EEEEENS4_23SM90_TMA_LOAD_MULTICASTENS4_14ComposedLayoutINS4_7SwizzleILi2ELi4ELi3EEENS4_18smem_ptr_flag_bitsILi16EEENSV_INS5_IJNSA_ILi8EEESI_EEENS5_IJSI_SB_EEEEEEEvNS4_8identityENS4_13SM90_TMA_LOADES1E_vS1F_EENS_8epilogue10collective6detail29Sm90TmaWarpSpecializedAdapterINS1J_15DefaultEpilogueISK_SL_SL_NS1I_6thread17LinearCombinationISK_Li1EffLNS1N_9ScaleType4KindE0ELNS_15FloatRoundStyleE2ESK_EENS1_15EpilogueDefaultEEEEEvvEEEEvNT_6ParamsE --------------------------
	.section	.nv.constant0._ZN7cutlass13device_kernelINS_4gemm6kernel13GemmUniversalIN4cute5tupleIJiiiiEEENS1_10collective13CollectiveMmaINS1_34MainloopSm90TmaGmmaWarpSpecializedILi9ENS5_IJNS4_1CILi1EEENSA_ILi4EEESB_EEENS1_35KernelTmaWarpSpecializedCooperativeEEENS5_IJNSA_ILi256EEENSA_ILi128EEENSA_ILi32EEEEEENS_6half_tENS5_IJlSB_lEEESK_SL_NS4_8TiledMMAINS4_8MMA_AtomIJNS4_4SM904GMMA26MMA_64x128x16_F32F16F16_SSILNSP_5MajorE0ELSR_0ELNSP_7ScaleInE1ELSS_1EEEEEENS4_6LayoutINS5_IJNSA_ILi2EEESB_SB_EEENS5_IJSB_NSA_ILi0EEESY_EEEEENS5_IJNS4_10UnderscoreES11_S11_EEEEENS4_23SM90_TMA_LOAD_MULTICASTENS4_14ComposedLayoutINS4_7SwizzleILi2ELi4ELi3EEENS4_18smem_ptr_flag_bitsILi16EEENSV_INS5_IJNSA_ILi8EEESI_EEENS5_IJSI_SB_EEEEEEEvNS4_8identityENS4_13SM90_TMA_LOADES1E_vS1F_EENS_8epilogue10collective6detail29Sm90TmaWarpSpecializedAdapterINS1J_15DefaultEpilogueISK_SL_SL_NS1I_6thread17LinearCombinationISK_Li1EffLNS1N_9ScaleType4KindE0ELNS_15FloatRoundStyleE2ESK_EENS1_15EpilogueDefaultEEEEEvvEEEEvNT_6ParamsE,"a",@progbits
	.sectionflags	@""
	.align	4
.nv.constant0._ZN7cutlass13device_kernelINS_4gemm6kernel13GemmUniversalIN4cute5tupleIJiiiiEEENS1_10collective13CollectiveMmaINS1_34MainloopSm90TmaGmmaWarpSpecializedILi9ENS5_IJNS4_1CILi1EEENSA_ILi4EEESB_EEENS1_35KernelTmaWarpSpecializedCooperativeEEENS5_IJNSA_ILi256EEENSA_ILi128EEENSA_ILi32EEEEEENS_6half_tENS5_IJlSB_lEEESK_SL_NS4_8TiledMMAINS4_8MMA_AtomIJNS4_4SM904GMMA26MMA_64x128x16_F32F16F16_SSILNSP_5MajorE0ELSR_0ELNSP_7ScaleInE1ELSS_1EEEEEENS4_6LayoutINS5_IJNSA_ILi2EEESB_SB_EEENS5_IJSB_NSA_ILi0EEESY_EEEEENS5_IJNS4_10UnderscoreES11_S11_EEEEENS4_23SM90_TMA_LOAD_MULTICASTENS4_14ComposedLayoutINS4_7SwizzleILi2ELi4ELi3EEENS4_18smem_ptr_flag_bitsILi16EEENSV_INS5_IJNSA_ILi8EEESI_EEENS5_IJSI_SB_EEEEEEEvNS4_8identityENS4_13SM90_TMA_LOADES1E_vS1F_EENS_8epilogue10collective6detail29Sm90TmaWarpSpecializedAdapterINS1J_15DefaultEpilogueISK_SL_SL_NS1I_6thread17LinearCombinationISK_Li1EffLNS1N_9ScaleType4KindE0ELNS_15FloatRoundStyleE2ESK_EENS1_15EpilogueDefaultEEEEEvvEEEEvNT_6ParamsE:
	.zero		1664


//--------------------- SYMBOLS --------------------------

	.type		.nv.reservedSmem.offset0,@object
	.size		.nv.reservedSmem.offset0,0x4
	.type		__assertfail,@function
